//
// Generated by NVIDIA NVVM Compiler
//
// Compiler Build ID: CL-36424714
// Cuda compilation tools, release 13.0, V13.0.88
// Based on NVVM 20.0.0
//

.version 9.0
.target sm_100
.address_size 64

	// .globl	_Z3FFTP7ComplexS0_
.func  (.param .align 16 .b8 func_retval0[16]) __internal_trig_reduction_slowpathd
(
	.param .b64 __internal_trig_reduction_slowpathd_param_0
)
;
.global .align 8 .b8 __cudart_i2opi_d[144] = {8, 93, 141, 31, 177, 95, 251, 107, 234, 146, 82, 138, 247, 57, 7, 61, 123, 241, 229, 235, 199, 186, 39, 117, 45, 234, 95, 158, 102, 63, 70, 79, 183, 9, 203, 39, 207, 126, 54, 109, 31, 109, 10, 90, 139, 17, 47, 239, 15, 152, 5, 222, 255, 151, 248, 31, 59, 40, 249, 189, 139, 95, 132, 156, 244, 57, 83, 131, 57, 214, 145, 57, 65, 126, 95, 180, 38, 112, 156, 233, 132, 68, 187, 46, 245, 53, 130, 232, 62, 167, 41, 177, 28, 235, 29, 254, 28, 146, 209, 9, 234, 46, 73, 6, 224, 210, 77, 66, 58, 110, 36, 183, 97, 197, 187, 222, 171, 99, 81, 254, 65, 144, 67, 60, 153, 149, 98, 219, 192, 221, 52, 245, 209, 87, 39, 252, 41, 21, 68, 78, 110, 131, 249, 162};
.global .align 16 .b8 __cudart_sin_cos_coeffs[128] = {70, 210, 176, 44, 241, 229, 90, 190, 146, 227, 172, 105, 227, 29, 199, 62, 161, 98, 219, 25, 160, 1, 42, 191, 24, 8, 17, 17, 17, 17, 129, 63, 84, 85, 85, 85, 85, 85, 197, 191, 0, 0, 0, 0, 0, 0, 0, 0, 0, 0, 0, 0, 0, 0, 0, 0, 100, 129, 253, 32, 131, 255, 168, 189, 40, 133, 239, 193, 167, 238, 33, 62, 217, 230, 6, 142, 79, 126, 146, 190, 233, 188, 221, 25, 160, 1, 250, 62, 71, 93, 193, 22, 108, 193, 86, 191, 81, 85, 85, 85, 85, 85, 165, 63, 0, 0, 0, 0, 0, 0, 224, 191, 0, 0, 0, 0, 0, 0, 240, 63};

.visible .entry _Z3FFTP7ComplexS0_(
	.param .u64 .ptr .align 1 _Z3FFTP7ComplexS0__param_0,
	.param .u64 .ptr .align 1 _Z3FFTP7ComplexS0__param_1
)
{
	.reg .pred 	%p<18>;
	.reg .b32 	%r<53>;
	.reg .b64 	%rd<27>;
	.reg .b64 	%fd<168>;

	ld.param.u64 	%rd5, [_Z3FFTP7ComplexS0__param_0];
	ld.param.u64 	%rd4, [_Z3FFTP7ComplexS0__param_1];
	cvta.to.global.u64 	%rd6, %rd5;
	mov.u32 	%r21, %ctaid.x;
	mov.u32 	%r22, %ntid.x;
	mov.u32 	%r23, %tid.x;
	mad.lo.s32 	%r24, %r21, %r22, %r23;
	shl.b32 	%r1, %r24, 1;
	add.s64 	%rd26, %rd6, 8;
	mov.b32 	%r46, 0;
	mov.f64 	%fd157, 0d0000000000000000;
	cvt.rn.f64.s32 	%fd38, %r1;
	mov.u64 	%rd9, __cudart_sin_cos_coeffs;
	mov.f64 	%fd158, %fd157;
	mov.f64 	%fd159, %fd157;
	mov.f64 	%fd160, %fd157;
	mov.f64 	%fd161, %fd157;
$L__BB0_1:
	mul.f64 	%fd37, %fd157, 0d401921FB54442D18;
	mul.f64 	%fd39, %fd37, %fd38;
	mul.f64 	%fd6, %fd39, 0d3F20000000000000;
	abs.f64 	%fd7, %fd6;
	setp.neu.f64 	%p1, %fd7, 0d7FF0000000000000;
	@%p1 bra 	$L__BB0_3;
	mov.f64 	%fd45, 0d0000000000000000;
	mul.rn.f64 	%fd163, %fd6, %fd45;
	mov.b32 	%r48, 1;
	bra.uni 	$L__BB0_6;
$L__BB0_3:
	mul.f64 	%fd40, %fd6, 0d3FE45F306DC9C883;
	cvt.rni.s32.f64 	%r47, %fd40;
	cvt.rn.f64.s32 	%fd41, %r47;
	fma.rn.f64 	%fd42, %fd41, 0dBFF921FB54442D18, %fd6;
	fma.rn.f64 	%fd43, %fd41, 0dBC91A62633145C00, %fd42;
	fma.rn.f64 	%fd163, %fd41, 0dB97B839A252049C0, %fd43;
	setp.ltu.f64 	%p2, %fd7, 0d41E0000000000000;
	@%p2 bra 	$L__BB0_5;
	{ // callseq 0, 0
	.param .b64 param0;
	st.param.f64 	[param0], %fd6;
	.param .align 16 .b8 retval0[16];
	call.uni (retval0), 
	__internal_trig_reduction_slowpathd, 
	(
	param0
	);
	ld.param.f64 	%fd163, [retval0];
	ld.param.b32 	%r47, [retval0+8];
	} // callseq 0
$L__BB0_5:
	add.s32 	%r48, %r47, 1;
$L__BB0_6:
	setp.neu.f64 	%p3, %fd7, 0d7FF0000000000000;
	shl.b32 	%r27, %r48, 6;
	cvt.u64.u32 	%rd7, %r27;
	and.b64  	%rd8, %rd7, 64;
	add.s64 	%rd10, %rd9, %rd8;
	mul.rn.f64 	%fd46, %fd163, %fd163;
	and.b32  	%r28, %r48, 1;
	setp.eq.b32 	%p4, %r28, 1;
	selp.f64 	%fd47, 0dBDA8FF8320FD8164, 0d3DE5DB65F9785EBA, %p4;
	ld.global.nc.v2.f64 	{%fd48, %fd49}, [%rd10];
	fma.rn.f64 	%fd50, %fd47, %fd46, %fd48;
	fma.rn.f64 	%fd51, %fd50, %fd46, %fd49;
	ld.global.nc.v2.f64 	{%fd52, %fd53}, [%rd10+16];
	fma.rn.f64 	%fd54, %fd51, %fd46, %fd52;
	fma.rn.f64 	%fd55, %fd54, %fd46, %fd53;
	ld.global.nc.v2.f64 	{%fd56, %fd57}, [%rd10+32];
	fma.rn.f64 	%fd58, %fd55, %fd46, %fd56;
	fma.rn.f64 	%fd59, %fd58, %fd46, %fd57;
	fma.rn.f64 	%fd60, %fd59, %fd163, %fd163;
	fma.rn.f64 	%fd61, %fd59, %fd46, 0d3FF0000000000000;
	selp.f64 	%fd62, %fd61, %fd60, %p4;
	and.b32  	%r29, %r48, 2;
	setp.eq.s32 	%p5, %r29, 0;
	mov.f64 	%fd63, 0d0000000000000000;
	sub.f64 	%fd64, %fd63, %fd62;
	selp.f64 	%fd13, %fd62, %fd64, %p5;
	@%p3 bra 	$L__BB0_8;
	mov.f64 	%fd70, 0d0000000000000000;
	mul.rn.f64 	%fd164, %fd6, %fd70;
	mov.b32 	%r49, 0;
	bra.uni 	$L__BB0_10;
$L__BB0_8:
	mul.f64 	%fd65, %fd6, 0d3FE45F306DC9C883;
	cvt.rni.s32.f64 	%r49, %fd65;
	cvt.rn.f64.s32 	%fd66, %r49;
	fma.rn.f64 	%fd67, %fd66, 0dBFF921FB54442D18, %fd6;
	fma.rn.f64 	%fd68, %fd66, 0dBC91A62633145C00, %fd67;
	fma.rn.f64 	%fd164, %fd66, 0dB97B839A252049C0, %fd68;
	setp.ltu.f64 	%p6, %fd7, 0d41E0000000000000;
	@%p6 bra 	$L__BB0_10;
	{ // callseq 1, 0
	.param .b64 param0;
	st.param.f64 	[param0], %fd6;
	.param .align 16 .b8 retval0[16];
	call.uni (retval0), 
	__internal_trig_reduction_slowpathd, 
	(
	param0
	);
	ld.param.f64 	%fd164, [retval0];
	ld.param.b32 	%r49, [retval0+8];
	} // callseq 1
$L__BB0_10:
	mul.f64 	%fd71, %fd157, 0d400921FB54442D18;
	add.s32 	%r32, %r1, 1;
	cvt.rn.f64.s32 	%fd72, %r32;
	mul.f64 	%fd73, %fd71, %fd72;
	mul.f64 	%fd74, %fd73, 0d3F20000000000000;
	shl.b32 	%r33, %r49, 6;
	cvt.u64.u32 	%rd11, %r33;
	and.b64  	%rd12, %rd11, 64;
	add.s64 	%rd14, %rd9, %rd12;
	mul.rn.f64 	%fd75, %fd164, %fd164;
	and.b32  	%r34, %r49, 1;
	setp.eq.b32 	%p7, %r34, 1;
	selp.f64 	%fd76, 0dBDA8FF8320FD8164, 0d3DE5DB65F9785EBA, %p7;
	ld.global.nc.v2.f64 	{%fd77, %fd78}, [%rd14];
	fma.rn.f64 	%fd79, %fd76, %fd75, %fd77;
	fma.rn.f64 	%fd80, %fd79, %fd75, %fd78;
	ld.global.nc.v2.f64 	{%fd81, %fd82}, [%rd14+16];
	fma.rn.f64 	%fd83, %fd80, %fd75, %fd81;
	fma.rn.f64 	%fd84, %fd83, %fd75, %fd82;
	ld.global.nc.v2.f64 	{%fd85, %fd86}, [%rd14+32];
	fma.rn.f64 	%fd87, %fd84, %fd75, %fd85;
	fma.rn.f64 	%fd88, %fd87, %fd75, %fd86;
	fma.rn.f64 	%fd89, %fd88, %fd164, %fd164;
	fma.rn.f64 	%fd90, %fd88, %fd75, 0d3FF0000000000000;
	selp.f64 	%fd91, %fd90, %fd89, %p7;
	and.b32  	%r35, %r49, 2;
	setp.eq.s32 	%p8, %r35, 0;
	mov.f64 	%fd92, 0d0000000000000000;
	sub.f64 	%fd93, %fd92, %fd91;
	selp.f64 	%fd18, %fd91, %fd93, %p8;
	fma.rn.f64 	%fd19, %fd73, 0d3F20000000000000, %fd74;
	abs.f64 	%fd20, %fd19;
	setp.neu.f64 	%p9, %fd20, 0d7FF0000000000000;
	@%p9 bra 	$L__BB0_12;
	mov.f64 	%fd99, 0d0000000000000000;
	mul.rn.f64 	%fd166, %fd19, %fd99;
	mov.b32 	%r51, 1;
	bra.uni 	$L__BB0_15;
$L__BB0_12:
	mul.f64 	%fd94, %fd19, 0d3FE45F306DC9C883;
	cvt.rni.s32.f64 	%r50, %fd94;
	cvt.rn.f64.s32 	%fd95, %r50;
	fma.rn.f64 	%fd96, %fd95, 0dBFF921FB54442D18, %fd19;
	fma.rn.f64 	%fd97, %fd95, 0dBC91A62633145C00, %fd96;
	fma.rn.f64 	%fd166, %fd95, 0dB97B839A252049C0, %fd97;
	setp.ltu.f64 	%p10, %fd20, 0d41E0000000000000;
	@%p10 bra 	$L__BB0_14;
	{ // callseq 2, 0
	.param .b64 param0;
	st.param.f64 	[param0], %fd19;
	.param .align 16 .b8 retval0[16];
	call.uni (retval0), 
	__internal_trig_reduction_slowpathd, 
	(
	param0
	);
	ld.param.f64 	%fd166, [retval0];
	ld.param.b32 	%r50, [retval0+8];
	} // callseq 2
$L__BB0_14:
	add.s32 	%r51, %r50, 1;
$L__BB0_15:
	shl.b32 	%r38, %r51, 6;
	cvt.u64.u32 	%rd15, %r38;
	and.b64  	%rd16, %rd15, 64;
	add.s64 	%rd18, %rd9, %rd16;
	mul.rn.f64 	%fd100, %fd166, %fd166;
	and.b32  	%r39, %r51, 1;
	setp.eq.b32 	%p12, %r39, 1;
	selp.f64 	%fd101, 0dBDA8FF8320FD8164, 0d3DE5DB65F9785EBA, %p12;
	ld.global.nc.v2.f64 	{%fd102, %fd103}, [%rd18];
	fma.rn.f64 	%fd104, %fd101, %fd100, %fd102;
	fma.rn.f64 	%fd105, %fd104, %fd100, %fd103;
	ld.global.nc.v2.f64 	{%fd106, %fd107}, [%rd18+16];
	fma.rn.f64 	%fd108, %fd105, %fd100, %fd106;
	fma.rn.f64 	%fd109, %fd108, %fd100, %fd107;
	ld.global.nc.v2.f64 	{%fd110, %fd111}, [%rd18+32];
	fma.rn.f64 	%fd112, %fd109, %fd100, %fd110;
	fma.rn.f64 	%fd113, %fd112, %fd100, %fd111;
	fma.rn.f64 	%fd114, %fd113, %fd166, %fd166;
	fma.rn.f64 	%fd115, %fd113, %fd100, 0d3FF0000000000000;
	selp.f64 	%fd116, %fd115, %fd114, %p12;
	and.b32  	%r40, %r51, 2;
	setp.eq.s32 	%p13, %r40, 0;
	mov.f64 	%fd117, 0d0000000000000000;
	sub.f64 	%fd118, %fd117, %fd116;
	selp.f64 	%fd26, %fd116, %fd118, %p13;
	@%p9 bra 	$L__BB0_17;
	mov.f64 	%fd124, 0d0000000000000000;
	mul.rn.f64 	%fd167, %fd19, %fd124;
	mov.b32 	%r52, 0;
	bra.uni 	$L__BB0_19;
$L__BB0_17:
	mul.f64 	%fd119, %fd19, 0d3FE45F306DC9C883;
	cvt.rni.s32.f64 	%r52, %fd119;
	cvt.rn.f64.s32 	%fd120, %r52;
	fma.rn.f64 	%fd121, %fd120, 0dBFF921FB54442D18, %fd19;
	fma.rn.f64 	%fd122, %fd120, 0dBC91A62633145C00, %fd121;
	fma.rn.f64 	%fd167, %fd120, 0dB97B839A252049C0, %fd122;
	setp.ltu.f64 	%p14, %fd20, 0d41E0000000000000;
	@%p14 bra 	$L__BB0_19;
	{ // callseq 3, 0
	.param .b64 param0;
	st.param.f64 	[param0], %fd19;
	.param .align 16 .b8 retval0[16];
	call.uni (retval0), 
	__internal_trig_reduction_slowpathd, 
	(
	param0
	);
	ld.param.f64 	%fd167, [retval0];
	ld.param.b32 	%r52, [retval0+8];
	} // callseq 3
$L__BB0_19:
	shl.b32 	%r43, %r52, 6;
	cvt.u64.u32 	%rd19, %r43;
	and.b64  	%rd20, %rd19, 64;
	mov.u64 	%rd21, __cudart_sin_cos_coeffs;
	add.s64 	%rd22, %rd21, %rd20;
	mul.rn.f64 	%fd125, %fd167, %fd167;
	and.b32  	%r44, %r52, 1;
	setp.eq.b32 	%p15, %r44, 1;
	selp.f64 	%fd126, 0dBDA8FF8320FD8164, 0d3DE5DB65F9785EBA, %p15;
	ld.global.nc.v2.f64 	{%fd127, %fd128}, [%rd22];
	fma.rn.f64 	%fd129, %fd126, %fd125, %fd127;
	fma.rn.f64 	%fd130, %fd129, %fd125, %fd128;
	ld.global.nc.v2.f64 	{%fd131, %fd132}, [%rd22+16];
	fma.rn.f64 	%fd133, %fd130, %fd125, %fd131;
	fma.rn.f64 	%fd134, %fd133, %fd125, %fd132;
	ld.global.nc.v2.f64 	{%fd135, %fd136}, [%rd22+32];
	fma.rn.f64 	%fd137, %fd134, %fd125, %fd135;
	fma.rn.f64 	%fd138, %fd137, %fd125, %fd136;
	fma.rn.f64 	%fd139, %fd138, %fd167, %fd167;
	fma.rn.f64 	%fd140, %fd138, %fd125, 0d3FF0000000000000;
	selp.f64 	%fd141, %fd140, %fd139, %p15;
	and.b32  	%r45, %r52, 2;
	setp.eq.s32 	%p16, %r45, 0;
	mov.f64 	%fd142, 0d0000000000000000;
	sub.f64 	%fd143, %fd142, %fd141;
	selp.f64 	%fd144, %fd141, %fd143, %p16;
	ld.global.f64 	%fd145, [%rd26+-8];
	ld.global.f64 	%fd146, [%rd26];
	mul.f64 	%fd147, %fd18, %fd146;
	fma.rn.f64 	%fd148, %fd13, %fd145, %fd147;
	mul.f64 	%fd149, %fd18, %fd145;
	mul.f64 	%fd150, %fd13, %fd146;
	sub.f64 	%fd151, %fd149, %fd150;
	add.f64 	%fd159, %fd159, %fd148;
	sub.f64 	%fd158, %fd158, %fd151;
	mul.f64 	%fd152, %fd146, %fd144;
	fma.rn.f64 	%fd153, %fd26, %fd145, %fd152;
	mul.f64 	%fd154, %fd145, %fd144;
	mul.f64 	%fd155, %fd26, %fd146;
	sub.f64 	%fd156, %fd154, %fd155;
	add.f64 	%fd161, %fd161, %fd153;
	sub.f64 	%fd160, %fd160, %fd156;
	add.f64 	%fd157, %fd157, 0d3FF0000000000000;
	add.s32 	%r46, %r46, 1;
	add.s64 	%rd26, %rd26, 16;
	setp.ne.s32 	%p17, %r46, 4096;
	@%p17 bra 	$L__BB0_1;
	cvta.to.global.u64 	%rd23, %rd4;
	mul.wide.s32 	%rd24, %r1, 16;
	add.s64 	%rd25, %rd23, %rd24;
	st.global.f64 	[%rd25], %fd159;
	st.global.f64 	[%rd25+8], %fd158;
	st.global.f64 	[%rd25+16], %fd161;
	st.global.f64 	[%rd25+24], %fd160;
	ret;

}
.func  (.param .align 16 .b8 func_retval0[16]) __internal_trig_reduction_slowpathd(
	.param .b64 __internal_trig_reduction_slowpathd_param_0
)
{
	.local .align 8 .b8 	__local_depot1[40];
	.reg .b64 	%SP;
	.reg .b64 	%SPL;
	.reg .pred 	%p<10>;
	.reg .b32 	%r<47>;
	.reg .b64 	%rd<74>;
	.reg .b64 	%fd<5>;

	mov.u64 	%SPL, __local_depot1;
	ld.param.f64 	%fd4, [__internal_trig_reduction_slowpathd_param_0];
	add.u64 	%rd1, %SPL, 0;
	{
	.reg .b32 %temp; 
	mov.b64 	{%temp, %r1}, %fd4;
	}
	shr.u32 	%r2, %r1, 20;
	and.b32  	%r3, %r2, 2047;
	setp.eq.s32 	%p1, %r3, 2047;
	mov.b32 	%r46, 0;
	@%p1 bra 	$L__BB1_9;
	add.s32 	%r20, %r3, -1024;
	mov.b64 	%rd20, %fd4;
	shl.b64 	%rd2, %rd20, 11;
	shr.u32 	%r4, %r20, 6;
	sub.s32 	%r45, 15, %r4;
	sub.s32 	%r21, 19, %r4;
	setp.lt.u32 	%p2, %r20, 128;
	selp.b32 	%r6, 18, %r21, %p2;
	setp.ge.s32 	%p3, %r45, %r6;
	mov.b64 	%rd70, 0;
	@%p3 bra 	$L__BB1_4;
	add.s32 	%r23, %r6, %r4;
	neg.s32 	%r43, %r23;
	or.b64  	%rd3, %rd2, -9223372036854775808;
	mov.b64 	%rd70, 0;
	mov.b32 	%r42, 0;
	mov.u64 	%rd25, __cudart_i2opi_d;
	mov.u32 	%r44, %r45;
$L__BB1_3:
	.pragma "nounroll";
	mul.wide.s32 	%rd22, %r42, 8;
	add.s64 	%rd23, %rd1, %rd22;
	mul.wide.s32 	%rd24, %r44, 8;
	add.s64 	%rd26, %rd25, %rd24;
	ld.global.nc.u64 	%rd27, [%rd26];
	{
	.reg .u32 %r0, %r1, %r2, %r3, %alo, %ahi, %blo, %bhi, %clo, %chi;
	mov.b64 	{%alo,%ahi}, %rd27;
	mov.b64 	{%blo,%bhi}, %rd3;
	mov.b64 	{%clo,%chi}, %rd70;
	mad.lo.cc.u32 	%r0, %alo, %blo, %clo;
	madc.hi.cc.u32 	%r1, %alo, %blo, %chi;
	madc.hi.u32 	%r2, %alo, %bhi, 0;
	mad.lo.cc.u32 	%r1, %alo, %bhi, %r1;
	madc.hi.cc.u32 	%r2, %ahi, %blo, %r2;
	madc.hi.u32 	%r3, %ahi, %bhi, 0;
	mad.lo.cc.u32 	%r1, %ahi, %blo, %r1;
	madc.lo.cc.u32 	%r2, %ahi, %bhi, %r2;
	addc.u32 	%r3, %r3, 0;
	mov.b64 	%rd28, {%r0,%r1};
	mov.b64 	%rd70, {%r2,%r3};
	}
	st.local.u64 	[%rd23], %rd28;
	add.s32 	%r44, %r44, 1;
	add.s32 	%r43, %r43, 1;
	add.s32 	%r42, %r42, 1;
	setp.ne.s32 	%p4, %r43, -15;
	mov.u32 	%r45, %r6;
	@%p4 bra 	$L__BB1_3;
$L__BB1_4:
	cvt.s64.s32 	%rd29, %r45;
	cvt.u64.u32 	%rd30, %r4;
	add.s64 	%rd31, %rd30, %rd29;
	shl.b64 	%rd32, %rd31, 3;
	add.s64 	%rd33, %rd1, %rd32;
	st.local.u64 	[%rd33+-120], %rd70;
	and.b32  	%r15, %r2, 63;
	ld.local.u64 	%rd72, [%rd1+16];
	ld.local.u64 	%rd71, [%rd1+24];
	setp.eq.s32 	%p5, %r15, 0;
	@%p5 bra 	$L__BB1_6;
	shl.b64 	%rd34, %rd71, %r15;
	shr.u64 	%rd35, %rd72, 1;
	xor.b32  	%r24, %r15, 63;
	shr.u64 	%rd36, %rd35, %r24;
	or.b64  	%rd71, %rd34, %rd36;
	ld.local.u64 	%rd37, [%rd1+8];
	shl.b64 	%rd38, %rd72, %r15;
	shr.u64 	%rd39, %rd37, 1;
	shr.u64 	%rd40, %rd39, %r24;
	or.b64  	%rd72, %rd38, %rd40;
$L__BB1_6:
	and.b32  	%r25, %r1, -2147483648;
	shr.u64 	%rd41, %rd71, 62;
	cvt.u32.u64 	%r26, %rd41;
	mov.b64 	{%r27, %r28}, %rd71;
	mov.b64 	{%r29, %r30}, %rd72;
	shf.l.wrap.b32 	%r31, %r30, %r27, 2;
	shf.l.wrap.b32 	%r32, %r27, %r28, 2;
	mov.b64 	%rd42, {%r31, %r32};
	shl.b64 	%rd43, %rd72, 2;
	shr.u64 	%rd44, %rd42, 63;
	cvt.u32.u64 	%r33, %rd44;
	add.s32 	%r34, %r33, %r26;
	setp.eq.s32 	%p6, %r25, 0;
	neg.s32 	%r35, %r34;
	selp.b32 	%r46, %r34, %r35, %p6;
	setp.gt.s64 	%p7, %rd42, -1;
	mov.b64 	%rd45, 0;
	{
	.reg .u32 %r0, %r1, %r2, %r3, %a0, %a1, %a2, %a3, %b0, %b1, %b2, %b3;
	mov.b64 	{%a0,%a1}, %rd45;
	mov.b64 	{%a2,%a3}, %rd45;
	mov.b64 	{%b0,%b1}, %rd43;
	mov.b64 	{%b2,%b3}, %rd42;
	sub.cc.u32 	%r0, %a0, %b0;
	subc.cc.u32 	%r1, %a1, %b1;
	subc.cc.u32 	%r2, %a2, %b2;
	subc.u32 	%r3, %a3, %b3;
	mov.b64 	%rd46, {%r0,%r1};
	mov.b64 	%rd47, {%r2,%r3};
	}
	xor.b32  	%r36, %r25, -2147483648;
	selp.b64 	%rd73, %rd42, %rd47, %p7;
	selp.b64 	%rd14, %rd43, %rd46, %p7;
	selp.b32 	%r17, %r25, %r36, %p7;
	clz.b64 	%r37, %rd73;
	cvt.u64.u32 	%rd15, %r37;
	setp.eq.s32 	%p8, %r37, 0;
	@%p8 bra 	$L__BB1_8;
	cvt.u32.u64 	%r38, %rd15;
	and.b32  	%r39, %r38, 63;
	shl.b64 	%rd48, %rd73, %r39;
	shr.u64 	%rd49, %rd14, 1;
	not.b32 	%r40, %r38;
	and.b32  	%r41, %r40, 63;
	shr.u64 	%rd50, %rd49, %r41;
	or.b64  	%rd73, %rd48, %rd50;
$L__BB1_8:
	mov.b64 	%rd51, -3958705157555305931;
	{
	.reg .u32 %r0, %r1, %r2, %r3, %alo, %ahi, %blo, %bhi;
	mov.b64 	{%alo,%ahi}, %rd73;
	mov.b64 	{%blo,%bhi}, %rd51;
	mul.lo.u32 	%r0, %alo, %blo;
	mul.hi.u32 	%r1, %alo, %blo;
	mad.lo.cc.u32 	%r1, %alo, %bhi, %r1;
	madc.hi.u32 	%r2, %alo, %bhi, 0;
	mad.lo.cc.u32 	%r1, %ahi, %blo, %r1;
	madc.hi.cc.u32 	%r2, %ahi, %blo, %r2;
	madc.hi.u32 	%r3, %ahi, %bhi, 0;
	mad.lo.cc.u32 	%r2, %ahi, %bhi, %r2;
	addc.u32 	%r3, %r3, 0;
	mov.b64 	%rd52, {%r0,%r1};
	mov.b64 	%rd53, {%r2,%r3};
	}
	setp.gt.s64 	%p9, %rd53, 0;
	{
	.reg .u32 %r0, %r1, %r2, %r3, %a0, %a1, %a2, %a3, %b0, %b1, %b2, %b3;
	mov.b64 	{%a0,%a1}, %rd52;
	mov.b64 	{%a2,%a3}, %rd53;
	mov.b64 	{%b0,%b1}, %rd52;
	mov.b64 	{%b2,%b3}, %rd53;
	add.cc.u32 	%r0, %a0, %b0;
	addc.cc.u32 	%r1, %a1, %b1;
	addc.cc.u32 	%r2, %a2, %b2;
	addc.u32 	%r3, %a3, %b3;
	mov.b64 	%rd54, {%r0,%r1};
	mov.b64 	%rd55, {%r2,%r3};
	}
	selp.b64 	%rd56, %rd55, %rd53, %p9;
	selp.s64 	%rd57, -1, 0, %p9;
	sub.s64 	%rd58, %rd57, %rd15;
	cvt.u64.u32 	%rd59, %r17;
	shl.b64 	%rd60, %rd59, 32;
	add.s64 	%rd61, %rd56, 1;
	shr.u64 	%rd62, %rd61, 10;
	add.s64 	%rd63, %rd62, 1;
	shr.u64 	%rd64, %rd63, 1;
	shl.b64 	%rd65, %rd58, 52;
	add.s64 	%rd66, %rd65, %rd64;
	add.s64 	%rd67, %rd66, 4602678819172646912;
	or.b64  	%rd68, %rd67, %rd60;
	mov.b64 	%fd4, %rd68;
$L__BB1_9:
	st.param.f64 	[func_retval0], %fd4;
	st.param.b32 	[func_retval0+8], %r46;
	ret;

}


// ===== COMPILED SASS (sm_100) =====

	.target	sm_100

	.elftype	@"ET_EXEC"


//--------------------- .note.nv.tkinfo           --------------------------
	.section	.note.nv.tkinfo,"",@"SHT_NOTE"
	.sectionflags	@"SHF_NOTE_NV_TKINFO"
	.tkinfo
        /*0018*/ 	.word	0x00000002
        /*0030*/ 	.string	""
        /*0030*/ 	.string	"ptxas"
        /*0030*/ 	.string	"Cuda compilation tools, release 13.0, V13.0.88"
        /*0030*/ 	.string	"Build cuda_13.0.r13.0/compiler.36424714_0"
        /*0030*/ 	.string	"-arch sm_100 -m 64 "



//--------------------- .note.nv.cuinfo           --------------------------
	.section	.note.nv.cuinfo,"",@"SHT_NOTE"
	.sectionflags	@"SHF_NOTE_NV_CUINFO"
        /*0018*/ 	.short	0x0002
        /*001a*/ 	.short	0x0064
        /*001c*/ 	.short	0x0082
	.zero		2


//--------------------- .nv.info                  --------------------------
	.section	.nv.info,"",@"SHT_CUDA_INFO"
	.align	4


	//----- nvinfo : EIATTR_REGCOUNT
	.align		4
        /*0000*/ 	.byte	0x04, 0x2f
        /*0002*/ 	.short	(.L_3 - .L_2)
	.align		4
.L_2:
        /*0004*/ 	.word	index@(_Z3FFTP7ComplexS0_)
        /*0008*/ 	.word	0x00000030


	//----- nvinfo : EIATTR_FRAME_SIZE
	.align		4
.L_3:
        /*000c*/ 	.byte	0x04, 0x11
        /*000e*/ 	.short	(.L_5 - .L_4)
	.align		4
.L_4:
        /*0010*/ 	.word	index@($_Z3FFTP7ComplexS0_$__internal_trig_reduction_slowpathd)
        /*0014*/ 	.word	0x00000028


	//----- nvinfo : EIATTR_FRAME_SIZE
	.align		4
.L_5:
        /*0018*/ 	.byte	0x04, 0x11
        /*001a*/ 	.short	(.L_7 - .L_6)
	.align		4
.L_6:
        /*001c*/ 	.word	index@(_Z3FFTP7ComplexS0_)
        /*0020*/ 	.word	0x00000028


	//----- nvinfo : EIATTR_MIN_STACK_SIZE
	.align		4
.L_7:
        /*0024*/ 	.byte	0x04, 0x12
        /*0026*/ 	.short	(.L_9 - .L_8)
	.align		4
.L_8:
        /*0028*/ 	.word	index@(_Z3FFTP7ComplexS0_)
        /*002c*/ 	.word	0x00000028
.L_9:


//--------------------- .nv.compat                --------------------------
	.section	.nv.compat,"",@"SHT_CUDA_COMPAT_INFO"
	.align	4
        /*0000*/ 	.byte	0x02, 0x09, 0x00, 0x00, 0x02, 0x02, 0x01, 0x00, 0x02, 0x05, 0x05, 0x00, 0x03, 0x07, 0x01, 0x01
        /*0010*/ 	.byte	0x02, 0x03, 0x00, 0x00, 0x02, 0x06, 0x01, 0x00, 0x04, 0x0b, 0x08, 0x00, 0x01, 0x00, 0x00, 0x00
        /*0020*/ 	.byte	0x00, 0x00, 0x00, 0x00


//--------------------- .nv.info._Z3FFTP7ComplexS0_ --------------------------
	.section	.nv.info._Z3FFTP7ComplexS0_,"",@"SHT_CUDA_INFO"
	.sectionflags	@""
	.align	4


	//----- nvinfo : EIATTR_CUDA_API_VERSION
	.align		4
        /*0000*/ 	.byte	0x04, 0x37
        /*0002*/ 	.short	(.L_11 - .L_10)
.L_10:
        /*0004*/ 	.word	0x00000082


	//----- nvinfo : EIATTR_KPARAM_INFO
	.align		4
.L_11:
        /*0008*/ 	.byte	0x04, 0x17
        /*000a*/ 	.short	(.L_13 - .L_12)
.L_12:
        /*000c*/ 	.word	0x00000000
        /*0010*/ 	.short	0x0001
        /*0012*/ 	.short	0x0008
        /*0014*/ 	.byte	0x00, 0xf5, 0x21, 0x00


	//----- nvinfo : EIATTR_KPARAM_INFO
	.align		4
.L_13:
        /*0018*/ 	.byte	0x04, 0x17
        /*001a*/ 	.short	(.L_15 - .L_14)
.L_14:
        /*001c*/ 	.word	0x00000000
        /*0020*/ 	.short	0x0000
        /*0022*/ 	.short	0x0000
        /*0024*/ 	.byte	0x00, 0xf5, 0x21, 0x00


	//----- nvinfo : EIATTR_SPARSE_MMA_MASK
	.align		4
.L_15:
        /*0028*/ 	.byte	0x03, 0x50
        /*002a*/ 	.short	0x0000


	//----- nvinfo : EIATTR_MAXREG_COUNT
	.align		4
        /*002c*/ 	.byte	0x03, 0x1b
        /*002e*/ 	.short	0x00ff


	//----- nvinfo : EIATTR_MERCURY_ISA_VERSION
	.align		4
        /*0030*/ 	.byte	0x03, 0x5f
        /*0032*/ 	.short	0x0101


	//----- nvinfo : EIATTR_VRC_CTA_INIT_COUNT
	.align		4
        /*0034*/ 	.byte	0x02, 0x4a
	.zero		1
	.zero		1


	//----- nvinfo : EIATTR_EXIT_INSTR_OFFSETS
	.align		4
        /*0038*/ 	.byte	0x04, 0x1c
        /*003a*/ 	.short	(.L_17 - .L_16)


	//   ....[0]....
.L_16:
        /*003c*/ 	.word	0x00001270


	//----- nvinfo : EIATTR_CRS_STACK_SIZE
	.align		4
.L_17:
        /*0040*/ 	.byte	0x04, 0x1e
        /*0042*/ 	.short	(.L_19 - .L_18)
.L_18:
        /*0044*/ 	.word	0x00000000


	//----- nvinfo : EIATTR_CBANK_PARAM_SIZE
	.align		4
.L_19:
        /*0048*/ 	.byte	0x03, 0x19
        /*004a*/ 	.short	0x0010


	//----- nvinfo : EIATTR_PARAM_CBANK
	.align		4
        /*004c*/ 	.byte	0x04, 0x0a
        /*004e*/ 	.short	(.L_21 - .L_20)
	.align		4
.L_20:
        /*0050*/ 	.word	index@(.nv.constant0._Z3FFTP7ComplexS0_)
        /*0054*/ 	.short	0x0380
        /*0056*/ 	.short	0x0010


	//----- nvinfo : EIATTR_SW_WAR
	.align		4
.L_21:
        /*0058*/ 	.byte	0x04, 0x36
        /*005a*/ 	.short	(.L_23 - .L_22)
.L_22:
        /*005c*/ 	.word	0x00000008
.L_23:


//--------------------- .nv.callgraph             --------------------------
	.section	.nv.callgraph,"",@"SHT_CUDA_CALLGRAPH"
	.align	4
	.sectionentsize	8
	.align		4
        /*0000*/ 	.word	0x00000000
	.align		4
        /*0004*/ 	.word	0xffffffff
	.align		4
        /*0008*/ 	.word	0x00000000
	.align		4
        /*000c*/ 	.word	0xfffffffe
	.align		4
        /*0010*/ 	.word	0x00000000
	.align		4
        /*0014*/ 	.word	0xfffffffd
	.align		4
        /*0018*/ 	.word	0x00000000
	.align		4
        /*001c*/ 	.word	0xfffffffc


//--------------------- .nv.constant4             --------------------------
	.section	.nv.constant4,"a",@progbits
	.align	8
	.align		8
.nv.constant4:
        /*0000*/ 	.dword	__cudart_i2opi_d
	.align		8
        /*0008*/ 	.dword	__cudart_sin_cos_coeffs


//--------------------- .text._Z3FFTP7ComplexS0_  --------------------------
	.section	.text._Z3FFTP7ComplexS0_,"ax",@progbits
	.align	128
        .global         _Z3FFTP7ComplexS0_
        .type           _Z3FFTP7ComplexS0_,@function
        .size           _Z3FFTP7ComplexS0_,(.L_x_22 - _Z3FFTP7ComplexS0_)
        .other          _Z3FFTP7ComplexS0_,@"STO_CUDA_ENTRY STV_DEFAULT"
_Z3FFTP7ComplexS0_:
.text._Z3FFTP7ComplexS0_:
[----:B------:R-:W0:Y:S01]  /*0000*/  LDC R1, c[0x0][0x37c] ;  /* 0x0000df00ff017b82 */ /* 0x000e220000000800 */
[----:B------:R-:W1:Y:S07]  /*0010*/  S2R R3, SR_TID.X ;  /* 0x0000000000037919 */ /* 0x000e6e0000002100 */
[----:B------:R-:W1:Y:S01]  /*0020*/  S2UR UR8, SR_CTAID.X ;  /* 0x00000000000879c3 */ /* 0x000e620000002500 */
[----:B------:R-:W2:Y:S01]  /*0030*/  LDCU.64 UR4, c[0x0][0x380] ;  /* 0x00007000ff0477ac */ /* 0x000ea20008000a00 */
[----:B0-----:R-:W-:Y:S01]  /*0040*/  VIADD R1, R1, 0xffffffd8 ;  /* 0xffffffd801017836 */ /* 0x001fe20000000000 */
[----:B------:R-:W-:-:S02]  /*0050*/  CS2R R4, SRZ ;  /* 0x0000000000047805 */ /* 0x000fc4000001ff00 */
[----:B------:R-:W-:Y:S02]  /*0060*/  CS2R R6, SRZ ;  /* 0x0000000000067805 */ /* 0x000fe4000001ff00 */
[----:B------:R-:W-:Y:S02]  /*0070*/  CS2R R8, SRZ ;  /* 0x0000000000087805 */ /* 0x000fe4000001ff00 */
[----:B------:R-:W-:Y:S01]  /*0080*/  CS2R R10, SRZ ;  /* 0x00000000000a7805 */ /* 0x000fe2000001ff00 */
[----:B------:R-:W0:Y:S01]  /*0090*/  LDCU.64 UR6, c[0x0][0x358] ;  /* 0x00006b00ff0677ac */ /* 0x000e220008000a00 */
[----:B------:R-:W1:Y:S01]  /*00a0*/  LDC R0, c[0x0][0x360] ;  /* 0x0000d800ff007b82 */ /* 0x000e620000000800 */
[----:B------:R-:W3:Y:S01]  /*00b0*/  LDCU.64 UR10, c[0x4][0x8] ;  /* 0x01000100ff0a77ac */ /* 0x000ee20008000a00 */
[----:B--2---:R-:W-:-:S04]  /*00c0*/  UIADD3 UR4, UP0, UPT, UR4, 0x8, URZ ;  /* 0x0000000804047890 */ /* 0x004fc8000ff1e0ff */
[----:B------:R-:W-:Y:S02]  /*00d0*/  UIADD3.X UR5, UPT, UPT, URZ, UR5, URZ, UP0, !UPT ;  /* 0x00000005ff057290 */ /* 0x000fe400087fe4ff */
[----:B------:R-:W-:Y:S01]  /*00e0*/  IMAD.U32 R16, RZ, RZ, UR4 ;  /* 0x00000004ff107e24 */ /* 0x000fe2000f8e00ff */
[----:B------:R-:W-:-:S03]  /*00f0*/  UMOV UR4, URZ ;  /* 0x000000ff00047c82 */ /* 0x000fc60008000000 */
[----:B------:R-:W-:Y:S02]  /*0100*/  IMAD.U32 R17, RZ, RZ, UR5 ;  /* 0x00000005ff117e24 */ /* 0x000fe4000f8e00ff */
[----:B-1----:R-:W-:Y:S01]  /*0110*/  IMAD R0, R0, UR8, R3 ;  /* 0x0000000800007c24 */ /* 0x002fe2000f8e0203 */
[----:B------:R-:W-:-:S03]  /*0120*/  CS2R R2, SRZ ;  /* 0x0000000000027805 */ /* 0x000fc6000001ff00 */
[----:B------:R-:W-:-:S04]  /*0130*/  IMAD.SHL.U32 R0, R0, 0x2, RZ ;  /* 0x0000000200007824 */ /* 0x000fc800078e00ff */
[----:B0--3--:R1:W2:Y:S03]  /*0140*/  I2F.F64 R14, R0 ;  /* 0x00000000000e7312 */ /* 0x0092a60000201c00 */
.L_x_13:
[----:B------:R-:W-:Y:S01]  /*0150*/  UMOV UR8, 0x54442d18 ;  /* 0x54442d1800087882 */ /* 0x000fe20000000000 */
[----:B------:R-:W-:Y:S01]  /*0160*/  UMOV UR9, 0x401921fb ;  /* 0x401921fb00097882 */ /* 0x000fe20000000000 */
[----:B------:R-:W-:Y:S01]  /*0170*/  BSSY.RECONVERGENT B0, `(.L_x_0) ;  /* 0x0000023000007945 */ /* 0x000fe20003800200 */
[----:B------:R-:W-:-:S08]  /*0180*/  DMUL R12, R2, UR8 ;  /* 0x00000008020c7c28 */ /* 0x000fd00008000000 */
[----:B--2---:R-:W-:-:S08]  /*0190*/  DMUL R12, R14, R12 ;  /* 0x0000000c0e0c7228 */ /* 0x004fd00000000000 */
[----:B------:R-:W-:Y:S01]  /*01a0*/  DMUL R30, R12, 0.0001220703125 ;  /* 0x3f2000000c1e7828 */ /* 0x000fe20000000000 */
[----:B------:R-:W-:Y:S02]  /*01b0*/  IMAD.MOV.U32 R12, RZ, RZ, R16 ;  /* 0x000000ffff0c7224 */ /* 0x000fe400078e0010 */
[----:B------:R-:W-:-:S05]  /*01c0*/  IMAD.MOV.U32 R13, RZ, RZ, R17 ;  /* 0x000000ffff0d7224 */ /* 0x000fca00078e0011 */
[----:B------:R-:W-:-:S14]  /*01d0*/  DSETP.NEU.AND P0, PT, |R30|, +INF , PT ;  /* 0x7ff000001e00742a */ /* 0x000fdc0003f0d200 */
[----:B------:R-:W-:Y:S01]  /*01e0*/  @!P0 DMUL R28, RZ, R30 ;  /* 0x0000001eff1c8228 */ /* 0x000fe20000000000 */
[----:B------:R-:W-:Y:S01]  /*01f0*/  @!P0 IMAD.MOV.U32 R32, RZ, RZ, 0x1 ;  /* 0x00000001ff208424 */ /* 0x000fe200078e00ff */
[----:B------:R-:W-:Y:S09]  /*0200*/  @!P0 BRA `(.L_x_1) ;  /* 0x0000000000648947 */ /* 0x000ff20003800000 */
[----:B------:R-:W-:Y:S01]  /*0210*/  UMOV UR8, 0x6dc9c883 ;  /* 0x6dc9c88300087882 */ /* 0x000fe20000000000 */
[----:B------:R-:W-:Y:S01]  /*0220*/  UMOV UR9, 0x3fe45f30 ;  /* 0x3fe45f3000097882 */ /* 0x000fe20000000000 */
[C---:B------:R-:W-:Y:S01]  /*0230*/  DSETP.GE.AND P0, PT, |R30|.reuse, 2.14748364800000000000e+09, PT ;  /* 0x41e000001e00742a */ /* 0x040fe20003f06200 */
[----:B------:R-:W-:Y:S01]  /*0240*/  BSSY.RECONVERGENT B1, `(.L_x_2) ;  /* 0x0000014000017945 */ /* 0x000fe20003800200 */
[----:B------:R-:W-:Y:S01]  /*0250*/  DMUL R16, R30, UR8 ;  /* 0x000000081e107c28 */ /* 0x000fe20008000000 */
[----:B------:R-:W-:Y:S01]  /*0260*/  UMOV UR8, 0x54442d18 ;  /* 0x54442d1800087882 */ /* 0x000fe20000000000 */
[----:B------:R-:W-:-:S08]  /*0270*/  UMOV UR9, 0x3ff921fb ;  /* 0x3ff921fb00097882 */ /* 0x000fd00000000000 */
[----:B------:R-:W0:Y:S08]  /*0280*/  F2I.F64 R16, R16 ;  /* 0x0000001000107311 */ /* 0x000e300000301100 */
[----:B0-----:R-:W0:Y:S02]  /*0290*/  I2F.F64 R28, R16 ;  /* 0x00000010001c7312 */ /* 0x001e240000201c00 */
[----:B0-----:R-:W-:Y:S01]  /*02a0*/  DFMA R18, R28, -UR8, R30 ;  /* 0x800000081c127c2b */ /* 0x001fe2000800001e */
[----:B------:R-:W-:Y:S01]  /*02b0*/  UMOV UR8, 0x33145c00 ;  /* 0x33145c0000087882 */ /* 0x000fe20000000000 */
[----:B------:R-:W-:-:S06]  /*02c0*/  UMOV UR9, 0x3c91a626 ;  /* 0x3c91a62600097882 */ /* 0x000fcc0000000000 */
[----:B------:R-:W-:Y:S01]  /*02d0*/  DFMA R18, R28, -UR8, R18 ;  /* 0x800000081c127c2b */ /* 0x000fe20008000012 */
[----:B------:R-:W-:Y:S01]  /*02e0*/  UMOV UR8, 0x252049c0 ;  /* 0x252049c000087882 */ /* 0x000fe20000000000 */
[----:B------:R-:W-:-:S06]  /*02f0*/  UMOV UR9, 0x397b839a ;  /* 0x397b839a00097882 */ /* 0x000fcc0000000000 */
[----:B------:R-:W-:Y:S01]  /*0300*/  DFMA R28, R28, -UR8, R18 ;  /* 0x800000081c1c7c2b */ /* 0x000fe20008000012 */
[----:B------:R-:W-:Y:S10]  /*0310*/  @!P0 BRA `(.L_x_3) ;  /* 0x0000000000188947 */ /* 0x000ff40003800000 */
[----:B------:R-:W-:Y:S01]  /*0320*/  IMAD.MOV.U32 R18, RZ, RZ, R30 ;  /* 0x000000ffff127224 */ /* 0x000fe200078e001e */
[----:B------:R-:W-:Y:S01]  /*0330*/  MOV R36, 0x360 ;  /* 0x0000036000247802 */ /* 0x000fe20000000f00 */
[----:B------:R-:W-:-:S07]  /*0340*/  IMAD.MOV.U32 R27, RZ, RZ, R31 ;  /* 0x000000ffff1b7224 */ /* 0x000fce00078e001f */
[----:B-1----:R-:W-:Y:S05]  /*0350*/  CALL.REL.NOINC `($_Z3FFTP7ComplexS0_$__internal_trig_reduction_slowpathd) ;  /* 0x0000000c00c87944 */ /* 0x002fea0003c00000 */
[----:B------:R-:W-:Y:S02]  /*0360*/  IMAD.MOV.U32 R28, RZ, RZ, R18 ;  /* 0x000000ffff1c7224 */ /* 0x000fe400078e0012 */
[----:B------:R-:W-:-:S07]  /*0370*/  IMAD.MOV.U32 R29, RZ, RZ, R19 ;  /* 0x000000ffff1d7224 */ /* 0x000fce00078e0013 */
.L_x_3:
[----:B------:R-:W-:Y:S05]  /*0380*/  BSYNC.RECONVERGENT B1 ;  /* 0x0000000000017941 */ /* 0x000fea0003800200 */
.L_x_2:
[----:B------:R-:W-:-:S07]  /*0390*/  VIADD R32, R16, 0x1 ;  /* 0x0000000110207836 */ /* 0x000fce0000000000 */
.L_x_1:
[----:B------:R-:W-:Y:S05]  /*03a0*/  BSYNC.RECONVERGENT B0 ;  /* 0x0000000000007941 */ /* 0x000fea0003800200 */
.L_x_0:
[----:B------:R-:W-:-:S05]  /*03b0*/  IMAD.SHL.U32 R16, R32, 0x40, RZ ;  /* 0x0000004020107824 */ /* 0x000fca00078e00ff */
[----:B------:R-:W-:-:S04]  /*03c0*/  LOP3.LUT R16, R16, 0x40, RZ, 0xc0, !PT ;  /* 0x0000004010107812 */ /* 0x000fc800078ec0ff */
[----:B------:R-:W-:-:S05]  /*03d0*/  IADD3 R36, P0, PT, R16, UR10, RZ ;  /* 0x0000000a10247c10 */ /* 0x000fca000ff1e0ff */
[----:B------:R-:W-:-:S05]  /*03e0*/  IMAD.X R37, RZ, RZ, UR11, P0 ;  /* 0x0000000bff257e24 */ /* 0x000fca00080e06ff */
[----:B------:R-:W2:Y:S04]  /*03f0*/  LDG.E.128.CONSTANT R16, desc[UR6][R36.64] ;  /* 0x0000000624107981 */ /* 0x000ea8000c1e9d00 */
[----:B------:R-:W3:Y:S04]  /*0400*/  LDG.E.128.CONSTANT R20, desc[UR6][R36.64+0x10] ;  /* 0x0000100624147981 */ /* 0x000ee8000c1e9d00 */
[----:B------:R0:W4:Y:S01]  /*0410*/  LDG.E.128.CONSTANT R24, desc[UR6][R36.64+0x20] ;  /* 0x0000200624187981 */ /* 0x000122000c1e9d00 */
[----:B------:R-:W-:Y:S01]  /*0420*/  LOP3.LUT R33, R32, 0x1, RZ, 0xc0, !PT ;  /* 0x0000000120217812 */ /* 0x000fe200078ec0ff */
[----:B------:R-:W-:Y:S01]  /*0430*/  IMAD.MOV.U32 R38, RZ, RZ, 0x20fd8164 ;  /* 0x20fd8164ff267424 */ /* 0x000fe200078e00ff */
[----:B------:R-:W-:Y:S01]  /*0440*/  DMUL R34, R28, R28 ;  /* 0x0000001c1c227228 */ /* 0x000fe20000000000 */
[----:B------:R-:W-:Y:S01]  /*0450*/  BSSY.RECONVERGENT B0, `(.L_x_4) ;  /* 0x000002e000007945 */ /* 0x000fe20003800200 */
[----:B------:R-:W-:Y:S01]  /*0460*/  ISETP.NE.U32.AND P0, PT, R33, 0x1, PT ;  /* 0x000000012100780c */ /* 0x000fe20003f05070 */
[----:B------:R-:W-:Y:S01]  /*0470*/  IMAD.MOV.U32 R33, RZ, RZ, 0x3da8ff83 ;  /* 0x3da8ff83ff217424 */ /* 0x000fe200078e00ff */
[----:B------:R-:W-:-:S02]  /*0480*/  DSETP.NEU.AND P1, PT, |R30|, +INF , PT ;  /* 0x7ff000001e00742a */ /* 0x000fc40003f2d200 */
[----:B------:R-:W-:Y:S02]  /*0490*/  FSEL R38, R38, -8.06006814911005101289e+34, !P0 ;  /* 0xf9785eba26267808 */ /* 0x000fe40004000000 */
[----:B------:R-:W-:-:S10]  /*04a0*/  FSEL R39, -R33, 0.11223486810922622681, !P0 ;  /* 0x3de5db6521277808 */ /* 0x000fd40004000100 */
[----:B0-----:R-:W-:Y:S01]  /*04b0*/  @!P1 IMAD.MOV.U32 R36, RZ, RZ, RZ ;  /* 0x000000ffff249224 */ /* 0x001fe200078e00ff */
[----:B--2---:R-:W-:-:S08]  /*04c0*/  DFMA R16, R34, R38, R16 ;  /* 0x000000262210722b */ /* 0x004fd00000000010 */
[----:B------:R-:W-:-:S08]  /*04d0*/  DFMA R16, R34, R16, R18 ;  /* 0x000000102210722b */ /* 0x000fd00000000012 */
[----:B---3--:R-:W-:-:S08]  /*04e0*/  DFMA R16, R34, R16, R20 ;  /* 0x000000102210722b */ /* 0x008fd00000000014 */
[----:B------:R-:W-:-:S08]  /*04f0*/  DFMA R16, R34, R16, R22 ;  /* 0x000000102210722b */ /* 0x000fd00000000016 */
[----:B----4-:R-:W-:-:S08]  /*0500*/  DFMA R16, R34, R16, R24 ;  /* 0x000000102210722b */ /* 0x010fd00000000018 */
[----:B------:R-:W-:-:S08]  /*0510*/  DFMA R16, R34, R16, R26 ;  /* 0x000000102210722b */ /* 0x000fd0000000001a */
[----:B------:R-:W-:Y:S02]  /*0520*/  DFMA R28, R16, R28, R28 ;  /* 0x0000001c101c722b */ /* 0x000fe4000000001c */
[----:B------:R-:W-:-:S10]  /*0530*/  DFMA R16, R34, R16, 1 ;  /* 0x3ff000002210742b */ /* 0x000fd40000000010 */
[----:B------:R-:W-:Y:S02]  /*0540*/  FSEL R18, R16, R28, !P0 ;  /* 0x0000001c10127208 */ /* 0x000fe40004000000 */
[----:B------:R-:W-:Y:S02]  /*0550*/  FSEL R19, R17, R29, !P0 ;  /* 0x0000001d11137208 */ /* 0x000fe40004000000 */
[----:B------:R-:W-:Y:S01]  /*0560*/  LOP3.LUT P0, RZ, R32, 0x2, RZ, 0xc0, !PT ;  /* 0x0000000220ff7812 */ /* 0x000fe2000780c0ff */
[----:B------:R-:W-:-:S03]  /*0570*/  @!P1 DMUL R32, RZ, R30 ;  /* 0x0000001eff209228 */ /* 0x000fc60000000000 */
[----:B------:R-:W-:-:S10]  /*0580*/  DADD R16, RZ, -R18 ;  /* 0x00000000ff107229 */ /* 0x000fd40000000812 */
[----:B------:R-:W-:Y:S02]  /*0590*/  FSEL R28, R18, R16, !P0 ;  /* 0x00000010121c7208 */ /* 0x000fe40004000000 */
[----:B------:R-:W-:Y:S01]  /*05a0*/  FSEL R29, R19, R17, !P0 ;  /* 0x00000011131d7208 */ /* 0x000fe20004000000 */
[----:B------:R-:W-:Y:S06]  /*05b0*/  @!P1 BRA `(.L_x_5) ;  /* 0x00000000005c9947 */ /* 0x000fec0003800000 */
[----:B------:R-:W-:Y:S01]  /*05c0*/  UMOV UR8, 0x6dc9c883 ;  /* 0x6dc9c88300087882 */ /* 0x000fe20000000000 */
[----:B------:R-:W-:Y:S01]  /*05d0*/  UMOV UR9, 0x3fe45f30 ;  /* 0x3fe45f3000097882 */ /* 0x000fe20000000000 */
[C---:B------:R-:W-:Y:S02]  /*05e0*/  DSETP.GE.AND P0, PT, |R30|.reuse, 2.14748364800000000000e+09, PT ;  /* 0x41e000001e00742a */ /* 0x040fe40003f06200 */
        /* <DEDUP_REMOVED lines=18> */
[----:B------:R-:W-:Y:S02]  /*0710*/  IMAD.MOV.U32 R32, RZ, RZ, R18 ;  /* 0x000000ffff207224 */ /* 0x000fe400078e0012 */
[----:B------:R-:W-:-:S07]  /*0720*/  IMAD.MOV.U32 R33, RZ, RZ, R19 ;  /* 0x000000ffff217224 */ /* 0x000fce00078e0013 */
.L_x_5:
[----:B------:R-:W-:Y:S05]  /*0730*/  BSYNC.RECONVERGENT B0 ;  /* 0x0000000000007941 */ /* 0x000fea0003800200 */
.L_x_4:
[----:B------:R-:W-:-:S05]  /*0740*/  IMAD.SHL.U32 R16, R36, 0x40, RZ ;  /* 0x0000004024107824 */ /* 0x000fca00078e00ff */
[----:B------:R-:W-:-:S04]  /*0750*/  LOP3.LUT R16, R16, 0x40, RZ, 0xc0, !PT ;  /* 0x0000004010107812 */ /* 0x000fc800078ec0ff */
[----:B------:R-:W-:-:S05]  /*0760*/  IADD3 R34, P0, PT, R16, UR10, RZ ;  /* 0x0000000a10227c10 */ /* 0x000fca000ff1e0ff */
[----:B------:R-:W-:-:S05]  /*0770*/  IMAD.X R35, RZ, RZ, UR11, P0 ;  /* 0x0000000bff237e24 */ /* 0x000fca00080e06ff */
[----:B------:R-:W2:Y:S04]  /*0780*/  LDG.E.128.CONSTANT R16, desc[UR6][R34.64] ;  /* 0x0000000622107981 */ /* 0x000ea8000c1e9d00 */
[----:B------:R-:W3:Y:S04]  /*0790*/  LDG.E.128.CONSTANT R20, desc[UR6][R34.64+0x10] ;  /* 0x0000100622147981 */ /* 0x000ee8000c1e9d00 */
[----:B------:R-:W4:Y:S01]  /*07a0*/  LDG.E.128.CONSTANT R24, desc[UR6][R34.64+0x20] ;  /* 0x0000200622187981 */ /* 0x000f22000c1e9d00 */
[----:B------:R-:W-:Y:S01]  /*07b0*/  LOP3.LUT R30, R36, 0x1, RZ, 0xc0, !PT ;  /* 0x00000001241e7812 */ /* 0x000fe200078ec0ff */
[----:B------:R-:W-:Y:S01]  /*07c0*/  IMAD.MOV.U32 R38, RZ, RZ, 0x20fd8164 ;  /* 0x20fd8164ff267424 */ /* 0x000fe200078e00ff */
[----:B------:R-:W-:Y:S01]  /*07d0*/  UMOV UR8, 0x54442d18 ;  /* 0x54442d1800087882 */ /* 0x000fe20000000000 */
[----:B------:R-:W-:Y:S01]  /*07e0*/  IMAD.MOV.U32 R37, RZ, RZ, 0x3da8ff83 ;  /* 0x3da8ff83ff257424 */ /* 0x000fe200078e00ff */
[----:B------:R-:W-:Y:S01]  /*07f0*/  ISETP.NE.U32.AND P0, PT, R30, 0x1, PT ;  /* 0x000000011e00780c */ /* 0x000fe20003f05070 */
[----:B------:R-:W-:Y:S01]  /*0800*/  DMUL R30, R32, R32 ;  /* 0x00000020201e7228 */ /* 0x000fe20000000000 */
[----:B------:R-:W-:Y:S01]  /*0810*/  UMOV UR9, 0x400921fb ;  /* 0x400921fb00097882 */ /* 0x000fe20000000000 */
[----:B------:R-:W-:Y:S01]  /*0820*/  BSSY.RECONVERGENT B0, `(.L_x_6) ;  /* 0x0000034000007945 */ /* 0x000fe20003800200 */
[----:B------:R-:W-:-:S02]  /*0830*/  FSEL R38, R38, -8.06006814911005101289e+34, !P0 ;  /* 0xf9785eba26267808 */ /* 0x000fc40004000000 */
[----:B------:R-:W-:-:S06]  /*0840*/  FSEL R39, -R37, 0.11223486810922622681, !P0 ;  /* 0x3de5db6525277808 */ /* 0x000fcc0004000100 */
[----:B--2---:R-:W-:-:S08]  /*0850*/  DFMA R16, R30, R38, R16 ;  /* 0x000000261e10722b */ /* 0x004fd00000000010 */
[----:B------:R-:W-:Y:S01]  /*0860*/  DFMA R16, R30, R16, R18 ;  /* 0x000000101e10722b */ /* 0x000fe20000000012 */
[----:B------:R-:W-:-:S07]  /*0870*/  VIADD R18, R0, 0x1 ;  /* 0x0000000100127836 */ /* 0x000fce0000000000 */
[C---:B---3--:R-:W-:Y:S01]  /*0880*/  DFMA R16, R30.reuse, R16, R20 ;  /* 0x000000101e10722b */ /* 0x048fe20000000014 */
[----:B------:R-:W0:Y:S07]  /*0890*/  I2F.F64 R18, R18 ;  /* 0x0000001200127312 */ /* 0x000e2e0000201c00 */
[----:B------:R-:W-:Y:S02]  /*08a0*/  DFMA R22, R30, R16, R22 ;  /* 0x000000101e16722b */ /* 0x000fe40000000016 */
[----:B------:R-:W-:-:S06]  /*08b0*/  DMUL R16, R2, UR8 ;  /* 0x0000000802107c28 */ /* 0x000fcc0008000000 */
[----:B----4-:R-:W-:Y:S02]  /*08c0*/  DFMA R22, R30, R22, R24 ;  /* 0x000000161e16722b */ /* 0x010fe40000000018 */
[----:B0-----:R-:W-:-:S06]  /*08d0*/  DMUL R16, R16, R18 ;  /* 0x0000001210107228 */ /* 0x001fcc0000000000 */
[----:B------:R-:W-:Y:S02]  /*08e0*/  DFMA R22, R30, R22, R26 ;  /* 0x000000161e16722b */ /* 0x000fe4000000001a */
[----:B------:R-:W-:-:S06]  /*08f0*/  DMUL R34, R16, 0.0001220703125 ;  /* 0x3f20000010227828 */ /* 0x000fcc0000000000 */
[----:B------:R-:W-:Y:S02]  /*0900*/  DFMA R32, R22, R32, R32 ;  /* 0x000000201620722b */ /* 0x000fe40000000020 */
[----:B------:R-:W-:Y:S02]  /*0910*/  DFMA R22, R30, R22, 1 ;  /* 0x3ff000001e16742b */ /* 0x000fe40000000016 */
[----:B------:R-:W-:-:S08]  /*0920*/  DFMA R34, R16, 0.0001220703125, R34 ;  /* 0x3f2000001022782b */ /* 0x000fd00000000022 */
[----:B------:R-:W-:Y:S01]  /*0930*/  FSEL R18, R22, R32, !P0 ;  /* 0x0000002016127208 */ /* 0x000fe20004000000 */
[----:B------:R-:W-:Y:S01]  /*0940*/  DSETP.NEU.AND P2, PT, |R34|, +INF , PT ;  /* 0x7ff000002200742a */ /* 0x000fe20003f4d200 */
[----:B------:R-:W-:Y:S02]  /*0950*/  FSEL R19, R23, R33, !P0 ;  /* 0x0000002117137208 */ /* 0x000fe40004000000 */
[----:B------:R-:W-:-:S04]  /*0960*/  LOP3.LUT P0, RZ, R36, 0x2, RZ, 0xc0, !PT ;  /* 0x0000000224ff7812 */ /* 0x000fc8000780c0ff */
[----:B------:R-:W-:-:S07]  /*0970*/  DADD R16, RZ, -R18 ;  /* 0x00000000ff107229 */ /* 0x000fce0000000812 */
[----:B------:R-:W-:Y:S01]  /*0980*/  @!P2 DMUL R32, RZ, R34 ;  /* 0x00000022ff20a228 */ /* 0x000fe20000000000 */
[----:B------:R-:W-:Y:S02]  /*0990*/  @!P2 IMAD.MOV.U32 R36, RZ, RZ, 0x1 ;  /* 0x00000001ff24a424 */ /* 0x000fe400078e00ff */
[----:B------:R-:W-:Y:S02]  /*09a0*/  FSEL R30, R18, R16, !P0 ;  /* 0x00000010121e7208 */ /* 0x000fe40004000000 */
[----:B------:R-:W-:Y:S01]  /*09b0*/  FSEL R31, R19, R17, !P0 ;  /* 0x00000011131f7208 */ /* 0x000fe20004000000 */
[----:B------:R-:W-:Y:S06]  /*09c0*/  @!P2 BRA `(.L_x_7) ;  /* 0x000000000064a947 */ /* 0x000fec0003800000 */
        /* <DEDUP_REMOVED lines=23> */
.L_x_9:
[----:B------:R-:W-:Y:S05]  /*0b40*/  BSYNC.RECONVERGENT B1 ;  /* 0x0000000000017941 */ /* 0x000fea0003800200 */
.L_x_8:
[----:B------:R-:W-:-:S07]  /*0b50*/  VIADD R36, R16, 0x1 ;  /* 0x0000000110247836 */ /* 0x000fce0000000000 */
.L_x_7:
[----:B------:R-:W-:Y:S05]  /*0b60*/  BSYNC.RECONVERGENT B0 ;  /* 0x0000000000007941 */ /* 0x000fea0003800200 */
.L_x_6:
        /* <DEDUP_REMOVED lines=9> */
[----:B------:R-:W-:Y:S01]  /*0c00*/  DMUL R38, R32, R32 ;  /* 0x0000002020267228 */ /* 0x000fe20000000000 */
[----:B------:R-:W-:Y:S01]  /*0c10*/  BSSY.RECONVERGENT B0, `(.L_x_10) ;  /* 0x000002f000007945 */ /* 0x000fe20003800200 */
[----:B------:R-:W-:Y:S01]  /*0c20*/  ISETP.NE.U32.AND P0, PT, R37, 0x1, PT ;  /* 0x000000012500780c */ /* 0x000fe20003f05070 */
[----:B------:R-:W-:-:S03]  /*0c30*/  IMAD.MOV.U32 R37, RZ, RZ, 0x3da8ff83 ;  /* 0x3da8ff83ff257424 */ /* 0x000fc600078e00ff */
[----:B------:R-:W-:Y:S02]  /*0c40*/  FSEL R42, R42, -8.06006814911005101289e+34, !P0 ;  /* 0xf9785eba2a2a7808 */ /* 0x000fe40004000000 */
[----:B------:R-:W-:-:S06]  /*0c50*/  FSEL R43, -R37, 0.11223486810922622681, !P0 ;  /* 0x3de5db65252b7808 */ /* 0x000fcc0004000100 */
[----:B--2---:R-:W-:-:S08]  /*0c60*/  DFMA R16, R38, R42, R16 ;  /* 0x0000002a2610722b */ /* 0x004fd00000000010 */
[----:B------:R-:W-:-:S08]  /*0c70*/  DFMA R16, R38, R16, R18 ;  /* 0x000000102610722b */ /* 0x000fd00000000012 */
[----:B---3--:R-:W-:-:S08]  /*0c80*/  DFMA R16, R38, R16, R20 ;  /* 0x000000102610722b */ /* 0x008fd00000000014 */
[----:B------:R-:W-:-:S08]  /*0c90*/  DFMA R16, R38, R16, R22 ;  /* 0x000000102610722b */ /* 0x000fd00000000016 */
[----:B----4-:R-:W-:-:S08]  /*0ca0*/  DFMA R16, R38, R16, R24 ;  /* 0x000000102610722b */ /* 0x010fd00000000018 */
[----:B------:R-:W-:-:S08]  /*0cb0*/  DFMA R16, R38, R16, R26 ;  /* 0x000000102610722b */ /* 0x000fd0000000001a */
[----:B------:R-:W-:Y:S02]  /*0cc0*/  DFMA R32, R16, R32, R32 ;  /* 0x000000201020722b */ /* 0x000fe40000000020 */
[----:B------:R-:W-:Y:S01]  /*0cd0*/  DFMA R16, R38, R16, 1 ;  /* 0x3ff000002610742b */ /* 0x000fe20000000010 */
[----:B------:R-:W-:-:S09]  /*0ce0*/  @!P2 IMAD.MOV.U32 R38, RZ, RZ, RZ ;  /* 0x000000ffff26a224 */ /* 0x000fd200078e00ff */
        /* <DEDUP_REMOVED lines=24> */
[----:B------:R-:W-:Y:S01]  /*0e70*/  BSSY.RECONVERGENT B1, `(.L_x_12) ;  /* 0x0000005000017945 */ /* 0x000fe20003800200 */
[----:B------:R-:W-:Y:S01]  /*0e80*/  IMAD.MOV.U32 R18, RZ, RZ, R34 ;  /* 0x000000ffff127224 */ /* 0x000fe200078e0022 */
[----:B------:R-:W-:Y:S01]  /*0e90*/  MOV R36, 0xec0 ;  /* 0x00000ec000247802 */ /* 0x000fe20000000f00 */
[----:B------:R-:W-:-:S07]  /*0ea0*/  IMAD.MOV.U32 R27, RZ, RZ, R35 ;  /* 0x000000ffff1b7224 */ /* 0x000fce00078e0023 */
[----:B-1----:R-:W-:Y:S05]  /*0eb0*/  CALL.REL.NOINC `($_Z3FFTP7ComplexS0_$__internal_trig_reduction_slowpathd) ;  /* 0x0000000000f07944 */ /* 0x002fea0003c00000 */
[----:B------:R-:W-:Y:S05]  /*0ec0*/  BSYNC.RECONVERGENT B1 ;  /* 0x0000000000017941 */ /* 0x000fea0003800200 */
.L_x_12:
[----:B------:R-:W-:Y:S02]  /*0ed0*/  IMAD.MOV.U32 R38, RZ, RZ, R16 ;  /* 0x000000ffff267224 */ /* 0x000fe400078e0010 */
[----:B------:R-:W-:Y:S02]  /*0ee0*/  IMAD.MOV.U32 R36, RZ, RZ, R18 ;  /* 0x000000ffff247224 */ /* 0x000fe400078e0012 */
[----:B------:R-:W-:-:S07]  /*0ef0*/  IMAD.MOV.U32 R37, RZ, RZ, R19 ;  /* 0x000000ffff257224 */ /* 0x000fce00078e0013 */
.L_x_11:
[----:B------:R-:W-:Y:S05]  /*0f00*/  BSYNC.RECONVERGENT B0 ;  /* 0x0000000000007941 */ /* 0x000fea0003800200 */
.L_x_10:
[C---:B------:R-:W-:Y:S01]  /*0f10*/  IMAD.SHL.U32 R16, R38.reuse, 0x40, RZ ;  /* 0x0000004026107824 */ /* 0x040fe200078e00ff */
[----:B------:R-:W-:Y:S01]  /*0f20*/  LOP3.LUT R34, R38, 0x1, RZ, 0xc0, !PT ;  /* 0x0000000126227812 */ /* 0x000fe200078ec0ff */
[----:B------:R-:W-:Y:S01]  /*0f30*/  IMAD.MOV.U32 R42, RZ, RZ, 0x20fd8164 ;  /* 0x20fd8164ff2a7424 */ /* 0x000fe200078e00ff */
[----:B------:R-:W2:Y:S02]  /*0f40*/  LDG.E.64 R40, desc[UR6][R12.64] ;  /* 0x000000060c287981 */ /* 0x000ea4000c1e1b00 */
[----:B------:R-:W-:-:S04]  /*0f50*/  LOP3.LUT R16, R16, 0x40, RZ, 0xc0, !PT ;  /* 0x0000004010107812 */ /* 0x000fc800078ec0ff */
[----:B------:R-:W-:-:S05]  /*0f60*/  IADD3 R44, P0, PT, R16, UR10, RZ ;  /* 0x0000000a102c7c10 */ /* 0x000fca000ff1e0ff */
[----:B------:R-:W-:-:S05]  /*0f70*/  IMAD.X R45, RZ, RZ, UR11, P0 ;  /* 0x0000000bff2d7e24 */ /* 0x000fca00080e06ff */
[----:B------:R-:W3:Y:S04]  /*0f80*/  LDG.E.128.CONSTANT R16, desc[UR6][R44.64] ;  /* 0x000000062c107981 */ /* 0x000ee8000c1e9d00 */
[----:B------:R-:W4:Y:S04]  /*0f90*/  LDG.E.128.CONSTANT R20, desc[UR6][R44.64+0x10] ;  /* 0x000010062c147981 */ /* 0x000f28000c1e9d00 */
[----:B------:R-:W5:Y:S01]  /*0fa0*/  LDG.E.128.CONSTANT R24, desc[UR6][R44.64+0x20] ;  /* 0x000020062c187981 */ /* 0x000f62000c1e9d00 */
[----:B------:R-:W-:Y:S01]  /*0fb0*/  ISETP.NE.U32.AND P0, PT, R34, 0x1, PT ;  /* 0x000000012200780c */ /* 0x000fe20003f05070 */
[----:B------:R-:W-:-:S03]  /*0fc0*/  IMAD.MOV.U32 R34, RZ, RZ, 0x3da8ff83 ;  /* 0x3da8ff83ff227424 */ /* 0x000fc600078e00ff */
[----:B------:R-:W-:Y:S02]  /*0fd0*/  FSEL R42, R42, -8.06006814911005101289e+34, !P0 ;  /* 0xf9785eba2a2a7808 */ /* 0x000fe40004000000 */
[----:B------:R-:W-:Y:S01]  /*0fe0*/  FSEL R43, -R34, 0.11223486810922622681, !P0 ;  /* 0x3de5db65222b7808 */ /* 0x000fe20004000100 */
[----:B------:R-:W-:-:S08]  /*0ff0*/  DMUL R34, R36, R36 ;  /* 0x0000002424227228 */ /* 0x000fd00000000000 */
[C---:B---3--:R-:W-:Y:S01]  /*1000*/  DFMA R42, R34.reuse, R42, R16 ;  /* 0x0000002a222a722b */ /* 0x048fe20000000010 */
[----:B------:R-:W3:Y:S07]  /*1010*/  LDG.E.64 R16, desc[UR6][R12.64+-0x8] ;  /* 0xfffff8060c107981 */ /* 0x000eee000c1e1b00 */
[----:B------:R-:W-:-:S08]  /*1020*/  DFMA R18, R34, R42, R18 ;  /* 0x0000002a2212722b */ /* 0x000fd00000000012 */
[----:B----4-:R-:W-:-:S08]  /*1030*/  DFMA R18, R34, R18, R20 ;  /* 0x000000122212722b */ /* 0x010fd00000000014 */
[----:B------:R-:W-:-:S08]  /*1040*/  DFMA R18, R34, R18, R22 ;  /* 0x000000122212722b */ /* 0x000fd00000000016 */
[----:B-----5:R-:W-:-:S08]  /*1050*/  DFMA R18, R34, R18, R24 ;  /* 0x000000122212722b */ /* 0x020fd00000000018 */
[----:B------:R-:W-:-:S08]  /*1060*/  DFMA R18, R34, R18, R26 ;  /* 0x000000122212722b */ /* 0x000fd0000000001a */
[----:B------:R-:W-:Y:S02]  /*1070*/  DFMA R36, R18, R36, R36 ;  /* 0x000000241224722b */ /* 0x000fe40000000024 */
[----:B------:R-:W-:-:S10]  /*1080*/  DFMA R18, R34, R18, 1 ;  /* 0x3ff000002212742b */ /* 0x000fd40000000012 */
[----:B------:R-:W-:Y:S02]  /*1090*/  FSEL R20, R18, R36, !P0 ;  /* 0x0000002412147208 */ /* 0x000fe40004000000 */
[----:B------:R-:W-:-:S06]  /*10a0*/  FSEL R21, R19, R37, !P0 ;  /* 0x0000002513157208 */ /* 0x000fcc0004000000 */
[----:B------:R-:W-:Y:S01]  /*10b0*/  DADD R18, RZ, -R20 ;  /* 0x00000000ff127229 */ /* 0x000fe20000000814 */
[----:B------:R-:W-:Y:S01]  /*10c0*/  LOP3.LUT P0, RZ, R38, 0x2, RZ, 0xc0, !PT ;  /* 0x0000000226ff7812 */ /* 0x000fe2000780c0ff */
[-C--:B--2---:R-:W-:Y:S02]  /*10d0*/  DMUL R22, R28, R40.reuse ;  /* 0x000000281c167228 */ /* 0x084fe40000000000 */
[----:B------:R-:W-:-:S06]  /*10e0*/  DMUL R24, R32, R40 ;  /* 0x0000002820187228 */ /* 0x000fcc0000000000 */
[----:B------:R-:W-:Y:S02]  /*10f0*/  FSEL R18, R20, R18, !P0 ;  /* 0x0000001214127208 */ /* 0x000fe40004000000 */
[----:B------:R-:W-:Y:S01]  /*1100*/  FSEL R19, R21, R19, !P0 ;  /* 0x0000001315137208 */ /* 0x000fe20004000000 */
[----:B------:R-:W-:Y:S01]  /*1110*/  DMUL R20, R30, R40 ;  /* 0x000000281e147228 */ /* 0x000fe20000000000 */
[----:B------:R-:W-:-:S04]  /*1120*/  UIADD3 UR4, UPT, UPT, UR4, 0x1, URZ ;  /* 0x0000000104047890 */ /* 0x000fc8000fffe0ff */
[----:B------:R-:W-:Y:S01]  /*1130*/  DMUL R40, R18, R40 ;  /* 0x0000002812287228 */ /* 0x000fe20000000000 */
[----:B------:R-:W-:Y:S01]  /*1140*/  UISETP.NE.AND UP0, UPT, UR4, 0x1000, UPT ;  /* 0x000010000400788c */ /* 0x000fe2000bf05270 */
[----:B------:R-:W-:Y:S02]  /*1150*/  DADD R2, R2, 1 ;  /* 0x3ff0000002027429 */ /* 0x000fe40000000000 */
[-C--:B---3--:R-:W-:Y:S02]  /*1160*/  DFMA R20, R28, R16.reuse, R20 ;  /* 0x000000101c14722b */ /* 0x088fe40000000014 */
[-C--:B------:R-:W-:Y:S02]  /*1170*/  DFMA R22, R30, R16.reuse, -R22 ;  /* 0x000000101e16722b */ /* 0x080fe40000000816 */
[-C--:B------:R-:W-:Y:S02]  /*1180*/  DFMA R24, R18, R16.reuse, -R24 ;  /* 0x000000101218722b */ /* 0x080fe40000000818 */
[----:B------:R-:W-:Y:S01]  /*1190*/  DFMA R40, R32, R16, R40 ;  /* 0x000000102028722b */ /* 0x000fe20000000028 */
[----:B------:R-:W-:Y:S01]  /*11a0*/  IADD3 R16, P0, PT, R12, 0x10, RZ ;  /* 0x000000100c107810 */ /* 0x000fe20007f1e0ff */
[----:B------:R-:W-:-:S02]  /*11b0*/  DADD R6, R20, R6 ;  /* 0x0000000014067229 */ /* 0x000fc40000000006 */
[----:B------:R-:W-:Y:S02]  /*11c0*/  DADD R4, -R22, R4 ;  /* 0x0000000016047229 */ /* 0x000fe40000000104 */
[----:B------:R-:W-:Y:S02]  /*11d0*/  DADD R8, -R24, R8 ;  /* 0x0000000018087229 */ /* 0x000fe40000000108 */
[----:B------:R-:W-:Y:S01]  /*11e0*/  DADD R10, R40, R10 ;  /* 0x00000000280a7229 */ /* 0x000fe2000000000a */
[----:B------:R-:W-:Y:S01]  /*11f0*/  IMAD.X R17, RZ, RZ, R13, P0 ;  /* 0x000000ffff117224 */ /* 0x000fe200000e060d */
[----:B------:R-:W-:Y:S09]  /*1200*/  BRA.U UP0, `(.L_x_13) ;  /* 0xffffffed00d07547 */ /* 0x000ff2000b83ffff */
[----:B------:R-:W0:Y:S02]  /*1210*/  LDC.64 R2, c[0x0][0x388] ;  /* 0x0000e200ff027b82 */ /* 0x000e240000000a00 */
[----:B0-----:R-:W-:-:S05]  /*1220*/  IMAD.WIDE R2, R0, 0x10, R2 ;  /* 0x0000001000027825 */ /* 0x001fca00078e0202 */
[----:B------:R-:W-:Y:S04]  /*1230*/  STG.E.64 desc[UR6][R2.64], R6 ;  /* 0x0000000602007986 */ /* 0x000fe8000c101b06 */
[----:B------:R-:W-:Y:S04]  /*1240*/  STG.E.64 desc[UR6][R2.64+0x8], R4 ;  /* 0x0000080402007986 */ /* 0x000fe8000c101b06 */
[----:B------:R-:W-:Y:S04]  /*1250*/  STG.E.64 desc[UR6][R2.64+0x10], R10 ;  /* 0x0000100a02007986 */ /* 0x000fe8000c101b06 */
[----:B------:R-:W-:Y:S01]  /*1260*/  STG.E.64 desc[UR6][R2.64+0x18], R8 ;  /* 0x0000180802007986 */ /* 0x000fe2000c101b06 */
[----:B------:R-:W-:Y:S05]  /*1270*/  EXIT ;  /* 0x000000000000794d */ /* 0x000fea0003800000 */
        .type           $_Z3FFTP7ComplexS0_$__internal_trig_reduction_slowpathd,@function
        .size           $_Z3FFTP7ComplexS0_$__internal_trig_reduction_slowpathd,(.L_x_22 - $_Z3FFTP7ComplexS0_$__internal_trig_reduction_slowpathd)
$_Z3FFTP7ComplexS0_$__internal_trig_reduction_slowpathd:
[--C-:B------:R-:W-:Y:S01]  /*1280*/  SHF.R.U32.HI R26, RZ, 0x14, R27.reuse ;  /* 0x00000014ff1a7819 */ /* 0x100fe2000001161b */
[----:B------:R-:W-:Y:S02]  /*1290*/  IMAD.MOV.U32 R19, RZ, RZ, R27 ;  /* 0x000000ffff137224 */ /* 0x000fe400078e001b */
[----:B------:R-:W-:Y:S01]  /*12a0*/  IMAD.MOV.U32 R16, RZ, RZ, RZ ;  /* 0x000000ffff107224 */ /* 0x000fe200078e00ff */
[----:B------:R-:W-:-:S04]  /*12b0*/  LOP3.LUT R17, R26, 0x7ff, RZ, 0xc0, !PT ;  /* 0x000007ff1a117812 */ /* 0x000fc800078ec0ff */
[----:B------:R-:W-:-:S13]  /*12c0*/  ISETP.NE.AND P0, PT, R17, 0x7ff, PT ;  /* 0x000007ff1100780c */ /* 0x000fda0003f05270 */
[----:B------:R-:W-:Y:S05]  /*12d0*/  @!P0 BRA `(.L_x_14) ;  /* 0x0000000800488947 */ /* 0x000fea0003800000 */
[----:B------:R-:W-:Y:S01]  /*12e0*/  VIADD R16, R17, 0xfffffc00 ;  /* 0xfffffc0011107836 */ /* 0x000fe20000000000 */
[----:B------:R-:W-:Y:S01]  /*12f0*/  BSSY.RECONVERGENT B2, `(.L_x_15) ;  /* 0x000002f000027945 */ /* 0x000fe20003800200 */
[----:B------:R-:W-:-:S03]  /*1300*/  CS2R R20, SRZ ;  /* 0x0000000000147805 */ /* 0x000fc6000001ff00 */
[----:B------:R-:W-:Y:S02]  /*1310*/  SHF.R.U32.HI R25, RZ, 0x6, R16 ;  /* 0x00000006ff197819 */ /* 0x000fe40000011610 */
[----:B------:R-:W-:Y:S02]  /*1320*/  ISETP.GE.U32.AND P0, PT, R16, 0x80, PT ;  /* 0x000000801000780c */ /* 0x000fe40003f06070 */
[C---:B------:R-:W-:Y:S02]  /*1330*/  IADD3 R24, PT, PT, -R25.reuse, 0x13, RZ ;  /* 0x0000001319187810 */ /* 0x040fe40007ffe1ff */
[----:B------:R-:W-:Y:S02]  /*1340*/  IADD3 R22, PT, PT, -R25, 0xf, RZ ;  /* 0x0000000f19167810 */ /* 0x000fe40007ffe1ff */
[----:B------:R-:W-:-:S04]  /*1350*/  SEL R24, R24, 0x12, P0 ;  /* 0x0000001218187807 */ /* 0x000fc80000000000 */
[----:B------:R-:W-:-:S13]  /*1360*/  ISETP.GE.AND P0, PT, R22, R24, PT ;  /* 0x000000181600720c */ /* 0x000fda0003f06270 */
[----:B------:R-:W-:Y:S05]  /*1370*/  @P0 BRA `(.L_x_16) ;  /* 0x0000000000980947 */ /* 0x000fea0003800000 */
[----:B------:R-:W0:Y:S01]  /*1380*/  LDC.64 R16, c[0x0][0x358] ;  /* 0x0000d600ff107b82 */ /* 0x000e220000000a00 */
[C---:B------:R-:W-:Y:S01]  /*1390*/  SHF.L.U64.HI R39, R18.reuse, 0xb, R19 ;  /* 0x0000000b12277819 */ /* 0x040fe20000010213 */
[----:B------:R-:W-:Y:S01]  /*13a0*/  BSSY.RECONVERGENT B3, `(.L_x_17) ;  /* 0x0000022000037945 */ /* 0x000fe20003800200 */
[----:B------:R-:W-:Y:S01]  /*13b0*/  IMAD.SHL.U32 R23, R18, 0x800, RZ ;  /* 0x0000080012177824 */ /* 0x000fe200078e00ff */
[----:B------:R-:W-:Y:S01]  /*13c0*/  IADD3 R37, PT, PT, RZ, -R25, -R24 ;  /* 0x80000019ff257210 */ /* 0x000fe20007ffe818 */
[----:B------:R-:W-:Y:S01]  /*13d0*/  IMAD.MOV.U32 R38, RZ, RZ, RZ ;  /* 0x000000ffff267224 */ /* 0x000fe200078e00ff */
[----:B------:R-:W-:Y:S02]  /*13e0*/  CS2R R20, SRZ ;  /* 0x0000000000147805 */ /* 0x000fe4000001ff00 */
[----:B------:R-:W-:-:S07]  /*13f0*/  LOP3.LUT R39, R39, 0x80000000, RZ, 0xfc, !PT ;  /* 0x8000000027277812 */ /* 0x000fce00078efcff */
.L_x_18:
[----:B------:R-:W1:Y:S01]  /*1400*/  LDC.64 R18, c[0x4][RZ] ;  /* 0x01000000ff127b82 */ /* 0x000e620000000a00 */
[----:B0-----:R-:W-:Y:S02]  /*1410*/  R2UR UR8, R16 ;  /* 0x00000000100872ca */ /* 0x001fe400000e0000 */
[----:B------:R-:W-:Y:S01]  /*1420*/  R2UR UR9, R17 ;  /* 0x00000000110972ca */ /* 0x000fe200000e0000 */
[----:B-1----:R-:W-:-:S12]  /*1430*/  IMAD.WIDE R42, R22, 0x8, R18 ;  /* 0x00000008162a7825 */ /* 0x002fd800078e0212 */
[----:B------:R-:W2:Y:S01]  /*1440*/  LDG.E.64.CONSTANT R18, desc[UR8][R42.64] ;  /* 0x000000082a127981 */ /* 0x000ea2000c1e9b00 */
[----:B------:R-:W-:Y:S02]  /*1450*/  VIADD R37, R37, 0x1 ;  /* 0x0000000125257836 */ /* 0x000fe40000000000 */
[----:B------:R-:W-:Y:S02]  /*1460*/  VIADD R22, R22, 0x1 ;  /* 0x0000000116167836 */ /* 0x000fe40000000000 */
[----:B--2---:R-:W-:-:S04]  /*1470*/  IMAD.WIDE.U32 R20, P3, R18, R23, R20 ;  /* 0x0000001712147225 */ /* 0x004fc80007860014 */
[C---:B------:R-:W-:Y:S02]  /*1480*/  IMAD R41, R18.reuse, R39, RZ ;  /* 0x0000002712297224 */ /* 0x040fe400078e02ff */
[----:B------:R-:W-:Y:S02]  /*1490*/  IMAD R40, R19, R23, RZ ;  /* 0x0000001713287224 */ /* 0x000fe400078e02ff */
[----:B------:R-:W-:Y:S01]  /*14a0*/  IMAD.HI.U32 R18, R18, R39, RZ ;  /* 0x0000002712127227 */ /* 0x000fe200078e00ff */
[----:B------:R-:W-:-:S03]  /*14b0*/  IADD3 R21, P0, PT, R41, R21, RZ ;  /* 0x0000001529157210 */ /* 0x000fc60007f1e0ff */
[----:B------:R-:W-:Y:S01]  /*14c0*/  IMAD.HI.U32 R43, R19, R23, RZ ;  /* 0x00000017132b7227 */ /* 0x000fe200078e00ff */
[----:B------:R-:W-:-:S03]  /*14d0*/  IADD3 R21, P1, PT, R40, R21, RZ ;  /* 0x0000001528157210 */ /* 0x000fc60007f3e0ff */
[----:B------:R-:W-:Y:S02]  /*14e0*/  IMAD.X R40, RZ, RZ, R18, P3 ;  /* 0x000000ffff287224 */ /* 0x000fe400018e0612 */
[----:B------:R-:W-:-:S03]  /*14f0*/  IMAD.HI.U32 R18, R19, R39, RZ ;  /* 0x0000002713127227 */ /* 0x000fc600078e00ff */
[----:B------:R-:W-:Y:S01]  /*1500*/  IADD3.X R40, P0, PT, R43, R40, RZ, P0, !PT ;  /* 0x000000282b287210 */ /* 0x000fe2000071e4ff */
[----:B------:R-:W-:Y:S02]  /*1510*/  IMAD R19, R19, R39, RZ ;  /* 0x0000002713137224 */ /* 0x000fe400078e02ff */
[C---:B------:R-:W-:Y:S02]  /*1520*/  IMAD R41, R38.reuse, 0x8, R1 ;  /* 0x0000000826297824 */ /* 0x040fe400078e0201 */
[----:B------:R-:W-:Y:S01]  /*1530*/  IMAD.X R18, RZ, RZ, R18, P0 ;  /* 0x000000ffff127224 */ /* 0x000fe200000e0612 */
[----:B------:R-:W-:Y:S01]  /*1540*/  ISETP.NE.AND P0, PT, R37, -0xf, PT ;  /* 0xfffffff12500780c */ /* 0x000fe20003f05270 */
[----:B------:R-:W-:Y:S01]  /*1550*/  VIADD R38, R38, 0x1 ;  /* 0x0000000126267836 */ /* 0x000fe20000000000 */
[----:B------:R-:W-:Y:S01]  /*1560*/  IADD3.X R40, P1, PT, R19, R40, RZ, P1, !PT ;  /* 0x0000002813287210 */ /* 0x000fe20000f3e4ff */
[----:B------:R0:W-:Y:S04]  /*1570*/  STL.64 [R41], R20 ;  /* 0x0000001429007387 */ /* 0x0001e80000100a00 */
[----:B------:R-:W-:-:S02]  /*1580*/  IMAD.X R19, RZ, RZ, R18, P1 ;  /* 0x000000ffff137224 */ /* 0x000fc400008e0612 */
[----:B0-----:R-:W-:Y:S02]  /*1590*/  IMAD.MOV.U32 R20, RZ, RZ, R40 ;  /* 0x000000ffff147224 */ /* 0x001fe400078e0028 */
[----:B------:R-:W-:Y:S02]  /*15a0*/  IMAD.MOV.U32 R21, RZ, RZ, R19 ;  /* 0x000000ffff157224 */ /* 0x000fe400078e0013 */
[----:B------:R-:W-:Y:S05]  /*15b0*/  @P0 BRA `(.L_x_18) ;  /* 0xfffffffc00900947 */ /* 0x000fea000383ffff */
[----:B------:R-:W-:Y:S05]  /*15c0*/  BSYNC.RECONVERGENT B3 ;  /* 0x0000000000037941 */ /* 0x000fea0003800200 */
.L_x_17:
[----:B------:R-:W-:-:S07]  /*15d0*/  IMAD.MOV.U32 R22, RZ, RZ, R24 ;  /* 0x000000ffff167224 */ /* 0x000fce00078e0018 */
.L_x_16:
[----:B------:R-:W-:Y:S05]  /*15e0*/  BSYNC.RECONVERGENT B2 ;  /* 0x0000000000027941 */ /* 0x000fea0003800200 */
.L_x_15:
[----:B------:R-:W-:Y:S01]  /*15f0*/  LOP3.LUT P0, R43, R26, 0x3f, RZ, 0xc0, !PT ;  /* 0x0000003f1a2b7812 */ /* 0x000fe2000780c0ff */
[----:B------:R-:W-:-:S04]  /*1600*/  IMAD.IADD R16, R25, 0x1, R22 ;  /* 0x0000000119107824 */ /* 0x000fc800078e0216 */
[----:B------:R-:W-:-:S05]  /*1610*/  IMAD.U32 R45, R16, 0x8, R1 ;  /* 0x00000008102d7824 */ /* 0x000fca00078e0001 */
[----:B------:R0:W-:Y:S04]  /*1620*/  STL.64 [R45+-0x78], R20 ;  /* 0xffff88142d007387 */ /* 0x0001e80000100a00 */
[----:B------:R-:W2:Y:S04]  /*1630*/  @P0 LDL.64 R24, [R1+0x8] ;  /* 0x0000080001180983 */ /* 0x000ea80000100a00 */
[----:B------:R-:W3:Y:S04]  /*1640*/  LDL.64 R18, [R1+0x10] ;  /* 0x0000100001127983 */ /* 0x000ee80000100a00 */
[----:B------:R-:W4:Y:S01]  /*1650*/  LDL.64 R16, [R1+0x18] ;  /* 0x0000180001107983 */ /* 0x000f220000100a00 */
[----:B------:R-:W-:Y:S01]  /*1660*/  @P0 LOP3.LUT R22, R43, 0x3f, RZ, 0x3c, !PT ;  /* 0x0000003f2b160812 */ /* 0x000fe200078e3cff */
[----:B------:R-:W-:Y:S01]  /*1670*/  BSSY.RECONVERGENT B2, `(.L_x_19) ;  /* 0x0000034000027945 */ /* 0x000fe20003800200 */
[----:B--2---:R-:W-:-:S02]  /*1680*/  @P0 SHF.R.U64 R23, R24, 0x1, R25 ;  /* 0x0000000118170819 */ /* 0x004fc40000001219 */
[----:B------:R-:W-:Y:S02]  /*1690*/  @P0 SHF.R.U32.HI R25, RZ, 0x1, R25 ;  /* 0x00000001ff190819 */ /* 0x000fe40000011619 */
[CC--:B---3--:R-:W-:Y:S02]  /*16a0*/  @P0 SHF.L.U32 R37, R18.reuse, R43.reuse, RZ ;  /* 0x0000002b12250219 */ /* 0x0c8fe400000006ff */
[----:B0-----:R-:W-:Y:S02]  /*16b0*/  @P0 SHF.R.U64 R20, R23, R22, R25 ;  /* 0x0000001617140219 */ /* 0x001fe40000001219 */
[--C-:B------:R-:W-:Y:S02]  /*16c0*/  @P0 SHF.R.U32.HI R41, RZ, 0x1, R19.reuse ;  /* 0x00000001ff290819 */ /* 0x100fe40000011613 */
[C-C-:B------:R-:W-:Y:S02]  /*16d0*/  @P0 SHF.R.U64 R39, R18.reuse, 0x1, R19.reuse ;  /* 0x0000000112270819 */ /* 0x140fe40000001213 */
[----:B------:R-:W-:-:S02]  /*16e0*/  @P0 SHF.L.U64.HI R24, R18, R43, R19 ;  /* 0x0000002b12180219 */ /* 0x000fc40000010213 */
[----:B------:R-:W-:Y:S02]  /*16f0*/  @P0 SHF.R.U32.HI R21, RZ, R22, R25 ;  /* 0x00000016ff150219 */ /* 0x000fe40000011619 */
[----:B------:R-:W-:Y:S02]  /*1700*/  @P0 LOP3.LUT R18, R37, R20, RZ, 0xfc, !PT ;  /* 0x0000001425120212 */ /* 0x000fe400078efcff */
[----:B----4-:R-:W-:Y:S02]  /*1710*/  @P0 SHF.L.U32 R23, R16, R43, RZ ;  /* 0x0000002b10170219 */ /* 0x010fe400000006ff */
[----:B------:R-:W-:Y:S01]  /*1720*/  @P0 SHF.R.U64 R26, R39, R22, R41 ;  /* 0x00000016271a0219 */ /* 0x000fe20000001229 */
[----:B------:R-:W-:Y:S01]  /*1730*/  IMAD.SHL.U32 R20, R18, 0x4, RZ ;  /* 0x0000000412147824 */ /* 0x000fe200078e00ff */
[----:B------:R-:W-:Y:S02]  /*1740*/  @P0 LOP3.LUT R19, R24, R21, RZ, 0xfc, !PT ;  /* 0x0000001518130212 */ /* 0x000fe400078efcff */
[----:B------:R-:W-:-:S02]  /*1750*/  @P0 SHF.L.U64.HI R43, R16, R43, R17 ;  /* 0x0000002b102b0219 */ /* 0x000fc40000010211 */
[----:B------:R-:W-:Y:S02]  /*1760*/  @P0 SHF.R.U32.HI R22, RZ, R22, R41 ;  /* 0x00000016ff160219 */ /* 0x000fe40000011629 */
[----:B------:R-:W-:Y:S02]  /*1770*/  @P0 LOP3.LUT R16, R23, R26, RZ, 0xfc, !PT ;  /* 0x0000001a17100212 */ /* 0x000fe400078efcff */
[----:B------:R-:W-:Y:S02]  /*1780*/  SHF.L.U64.HI R21, R18, 0x2, R19 ;  /* 0x0000000212157819 */ /* 0x000fe40000010213 */
[----:B------:R-:W-:Y:S02]  /*1790*/  @P0 LOP3.LUT R17, R43, R22, RZ, 0xfc, !PT ;  /* 0x000000162b110212 */ /* 0x000fe400078efcff */
[----:B------:R-:W-:Y:S02]  /*17a0*/  SHF.L.W.U32.HI R19, R19, 0x2, R16 ;  /* 0x0000000213137819 */ /* 0x000fe40000010e10 */
[----:B------:R-:W-:-:S02]  /*17b0*/  IADD3 RZ, P0, PT, RZ, -R20, RZ ;  /* 0x80000014ffff7210 */ /* 0x000fc40007f1e0ff */
[----:B------:R-:W-:Y:S02]  /*17c0*/  LOP3.LUT R18, RZ, R21, RZ, 0x33, !PT ;  /* 0x00000015ff127212 */ /* 0x000fe400078e33ff */
[----:B------:R-:W-:Y:S02]  /*17d0*/  SHF.L.W.U32.HI R16, R16, 0x2, R17 ;  /* 0x0000000210107819 */ /* 0x000fe40000010e11 */
[----:B------:R-:W-:Y:S02]  /*17e0*/  LOP3.LUT R23, RZ, R19, RZ, 0x33, !PT ;  /* 0x00000013ff177212 */ /* 0x000fe400078e33ff */
[----:B------:R-:W-:Y:S02]  /*17f0*/  IADD3.X R22, P0, PT, RZ, R18, RZ, P0, !PT ;  /* 0x00000012ff167210 */ /* 0x000fe4000071e4ff */
[----:B------:R-:W-:Y:S02]  /*1800*/  LOP3.LUT R18, RZ, R16, RZ, 0x33, !PT ;  /* 0x00000010ff127212 */ /* 0x000fe400078e33ff */
[----:B------:R-:W-:-:S02]  /*1810*/  IADD3.X R24, P1, PT, RZ, R23, RZ, P0, !PT ;  /* 0x00000017ff187210 */ /* 0x000fc4000073e4ff */
[----:B------:R-:W-:-:S03]  /*1820*/  ISETP.GT.U32.AND P3, PT, R19, -0x1, PT ;  /* 0xffffffff1300780c */ /* 0x000fc60003f64070 */
[----:B------:R-:W-:Y:S01]  /*1830*/  IMAD.X R23, RZ, RZ, R18, P1 ;  /* 0x000000ffff177224 */ /* 0x000fe200008e0612 */
[----:B------:R-:W-:-:S04]  /*1840*/  ISETP.GT.AND.EX P0, PT, R16, -0x1, PT, P3 ;  /* 0xffffffff1000780c */ /* 0x000fc80003f04330 */
[----:B------:R-:W-:Y:S02]  /*1850*/  SEL R18, R16, R23, P0 ;  /* 0x0000001710127207 */ /* 0x000fe40000000000 */
[----:B------:R-:W-:Y:S02]  /*1860*/  SEL R23, R19, R24, P0 ;  /* 0x0000001813177207 */ /* 0x000fe40000000000 */
[----:B------:R-:W-:Y:S02]  /*1870*/  ISETP.NE.U32.AND P1, PT, R18, RZ, PT ;  /* 0x000000ff1200720c */ /* 0x000fe40003f25070 */
[----:B------:R-:W-:Y:S02]  /*1880*/  SEL R21, R21, R22, P0 ;  /* 0x0000001615157207 */ /* 0x000fe40000000000 */
[----:B------:R-:W-:Y:S01]  /*1890*/  SEL R24, R23, R18, !P1 ;  /* 0x0000001217187207 */ /* 0x000fe20004800000 */
[----:B------:R-:W-:-:S05]  /*18a0*/  @!P0 IMAD.MOV R20, RZ, RZ, -R20 ;  /* 0x000000ffff148224 */ /* 0x000fca00078e0a14 */
[----:B------:R-:W0:Y:S02]  /*18b0*/  FLO.U32 R24, R24 ;  /* 0x0000001800187300 */ /* 0x000e2400000e0000 */
[C---:B0-----:R-:W-:Y:S02]  /*18c0*/  IADD3 R25, PT, PT, -R24.reuse, 0x1f, RZ ;  /* 0x0000001f18197810 */ /* 0x041fe40007ffe1ff */
[----:B------:R-:W-:-:S03]  /*18d0*/  IADD3 R19, PT, PT, -R24, 0x3f, RZ ;  /* 0x0000003f18137810 */ /* 0x000fc60007ffe1ff */
[----:B------:R-:W-:-:S05]  /*18e0*/  @P1 IMAD.MOV R19, RZ, RZ, R25 ;  /* 0x000000ffff131224 */ /* 0x000fca00078e0219 */
[----:B------:R-:W-:-:S13]  /*18f0*/  ISETP.NE.AND P1, PT, R19, RZ, PT ;  /* 0x000000ff1300720c */ /* 0x000fda0003f25270 */
[----:B------:R-:W-:Y:S05]  /*1900*/  @!P1 BRA `(.L_x_20) ;  /* 0x0000000000289947 */ /* 0x000fea0003800000 */
[--C-:B------:R-:W-:Y:S02]  /*1910*/  SHF.R.U64 R22, R20, 0x1, R21.reuse ;  /* 0x0000000114167819 */ /* 0x100fe40000001215 */
[C---:B------:R-:W-:Y:S02]  /*1920*/  LOP3.LUT R20, R19.reuse, 0x3f, RZ, 0xc0, !PT ;  /* 0x0000003f13147812 */ /* 0x040fe400078ec0ff */
[----:B------:R-:W-:Y:S02]  /*1930*/  SHF.R.U32.HI R24, RZ, 0x1, R21 ;  /* 0x00000001ff187819 */ /* 0x000fe40000011615 */
[----:B------:R-:W-:Y:S02]  /*1940*/  LOP3.LUT R21, R19, 0x3f, RZ, 0xc, !PT ;  /* 0x0000003f13157812 */ /* 0x000fe400078e0cff */
[CC--:B------:R-:W-:Y:S02]  /*1950*/  SHF.L.U64.HI R25, R23.reuse, R20.reuse, R18 ;  /* 0x0000001417197219 */ /* 0x0c0fe40000010212 */
[----:B------:R-:W-:-:S02]  /*1960*/  SHF.L.U32 R20, R23, R20, RZ ;  /* 0x0000001417147219 */ /* 0x000fc400000006ff */
[-CC-:B------:R-:W-:Y:S02]  /*1970*/  SHF.R.U64 R23, R22, R21.reuse, R24.reuse ;  /* 0x0000001516177219 */ /* 0x180fe40000001218 */
[----:B------:R-:W-:Y:S02]  /*1980*/  SHF.R.U32.HI R18, RZ, R21, R24 ;  /* 0x00000015ff127219 */ /* 0x000fe40000011618 */
[----:B------:R-:W-:Y:S02]  /*1990*/  LOP3.LUT R23, R20, R23, RZ, 0xfc, !PT ;  /* 0x0000001714177212 */ /* 0x000fe400078efcff */
[----:B------:R-:W-:-:S07]  /*19a0*/  LOP3.LUT R18, R25, R18, RZ, 0xfc, !PT ;  /* 0x0000001219127212 */ /* 0x000fce00078efcff */
.L_x_20:
[----:B------:R-:W-:Y:S05]  /*19b0*/  BSYNC.RECONVERGENT B2 ;  /* 0x0000000000027941 */ /* 0x000fea0003800200 */
.L_x_19:
[----:B------:R-:W-:-:S04]  /*19c0*/  IMAD.WIDE.U32 R24, R23, 0x2168c235, RZ ;  /* 0x2168c23517187825 */ /* 0x000fc800078e00ff */
[----:B------:R-:W-:Y:S01]  /*19d0*/  IMAD.MOV.U32 R20, RZ, RZ, R25 ;  /* 0x000000ffff147224 */ /* 0x000fe200078e0019 */
[----:B------:R-:W-:Y:S01]  /*19e0*/  IADD3 RZ, P1, PT, R24, R24, RZ ;  /* 0x0000001818ff7210 */ /* 0x000fe20007f3e0ff */
[----:B------:R-:W-:Y:S02]  /*19f0*/  IMAD.MOV.U32 R21, RZ, RZ, RZ ;  /* 0x000000ffff157224 */ /* 0x000fe400078e00ff */
[----:B------:R-:W-:-:S04]  /*1a00*/  IMAD.HI.U32 R22, R18, -0x36f0255e, RZ ;  /* 0xc90fdaa212167827 */ /* 0x000fc800078e00ff */
[----:B------:R-:W-:-:S04]  /*1a10*/  IMAD.WIDE.U32 R20, R23, -0x36f0255e, R20 ;  /* 0xc90fdaa217147825 */ /* 0x000fc800078e0014 */
[C---:B------:R-:W-:Y:S02]  /*1a20*/  IMAD R23, R18.reuse, -0x36f0255e, RZ ;  /* 0xc90fdaa212177824 */ /* 0x040fe400078e02ff */
[----:B------:R-:W-:-:S04]  /*1a30*/  IMAD.WIDE.U32 R20, P3, R18, 0x2168c235, R20 ;  /* 0x2168c23512147825 */ /* 0x000fc80007860014 */
[----:B------:R-:W-:Y:S01]  /*1a40*/  IMAD.X R18, RZ, RZ, R22, P3 ;  /* 0x000000ffff127224 */ /* 0x000fe200018e0616 */
[----:B------:R-:W-:Y:S02]  /*1a50*/  IADD3 R21, P3, PT, R23, R21, RZ ;  /* 0x0000001517157210 */ /* 0x000fe40007f7e0ff */
[----:B------:R-:W-:Y:S02]  /*1a60*/  IADD3.X RZ, P1, PT, R20, R20, RZ, P1, !PT ;  /* 0x0000001414ff7210 */ /* 0x000fe40000f3e4ff */
[C---:B------:R-:W-:Y:S01]  /*1a70*/  ISETP.GT.U32.AND P4, PT, R21.reuse, RZ, PT ;  /* 0x000000ff1500720c */ /* 0x040fe20003f84070 */
[----:B------:R-:W-:Y:S01]  /*1a80*/  IMAD.X R18, RZ, RZ, R18, P3 ;  /* 0x000000ffff127224 */ /* 0x000fe200018e0612 */
[----:B------:R-:W-:-:S04]  /*1a90*/  IADD3.X R20, P3, PT, R21, R21, RZ, P1, !PT ;  /* 0x0000001515147210 */ /* 0x000fc80000f7e4ff */
[C---:B------:R-:W-:Y:S01]  /*1aa0*/  ISETP.GT.AND.EX P1, PT, R18.reuse, RZ, PT, P4 ;  /* 0x000000ff1200720c */ /* 0x040fe20003f24340 */
[----:B------:R-:W-:-:S03]  /*1ab0*/  IMAD.X R23, R18, 0x1, R18, P3 ;  /* 0x0000000112177824 */ /* 0x000fc600018e0612 */
[----:B------:R-:W-:Y:S02]  /*1ac0*/  SEL R20, R20, R21, P1 ;  /* 0x0000001514147207 */ /* 0x000fe40000800000 */
[----:B------:R-:W-:Y:S02]  /*1ad0*/  SEL R21, R23, R18, P1 ;  /* 0x0000001217157207 */ /* 0x000fe40000800000 */
[----:B------:R-:W-:Y:S02]  /*1ae0*/  IADD3 R18, P3, PT, R20, 0x1, RZ ;  /* 0x0000000114127810 */ /* 0x000fe40007f7e0ff */
[----:B------:R-:W-:Y:S02]  /*1af0*/  SEL R22, RZ, 0xffffffff, !P1 ;  /* 0xffffffffff167807 */ /* 0x000fe40004800000 */
[----:B------:R-:W-:Y:S01]  /*1b00*/  LOP3.LUT P1, R20, R27, 0x80000000, RZ, 0xc0, !PT ;  /* 0x800000001b147812 */ /* 0x000fe2000782c0ff */
[----:B------:R-:W-:Y:S01]  /*1b10*/  IMAD.X R21, RZ, RZ, R21, P3 ;  /* 0x000000ffff157224 */ /* 0x000fe200018e0615 */
[----:B------:R-:W-:Y:S01]  /*1b20*/  SHF.R.U32.HI R23, RZ, 0x1e, R17 ;  /* 0x0000001eff177819 */ /* 0x000fe20000011611 */
[----:B------:R-:W-:Y:S01]  /*1b30*/  IMAD.IADD R19, R22, 0x1, -R19 ;  /* 0x0000000116137824 */ /* 0x000fe200078e0a13 */
[----:B------:R-:W-:-:S02]  /*1b40*/  @!P0 LOP3.LUT R20, R20, 0x80000000, RZ, 0x3c, !PT ;  /* 0x8000000014148812 */ /* 0x000fc400078e3cff */
[----:B------:R-:W-:Y:S01]  /*1b50*/  SHF.R.U64 R18, R18, 0xa, R21 ;  /* 0x0000000a12127819 */ /* 0x000fe20000001215 */
[----:B------:R-:W-:Y:S01]  /*1b60*/  IMAD.SHL.U32 R17, R19, 0x100000, RZ ;  /* 0x0010000013117824 */ /* 0x000fe200078e00ff */
[----:B------:R-:W-:Y:S02]  /*1b70*/  LEA.HI R16, R16, R23, RZ, 0x1 ;  /* 0x0000001710107211 */ /* 0x000fe400078f08ff */
[----:B------:R-:W-:-:S03]  /*1b80*/  IADD3 R18, P3, PT, R18, 0x1, RZ ;  /* 0x0000000112127810 */ /* 0x000fc60007f7e0ff */
[----:B------:R-:W-:Y:S01]  /*1b90*/  @P1 IMAD.MOV R16, RZ, RZ, -R16 ;  /* 0x000000ffff101224 */ /* 0x000fe200078e0a10 */
[----:B------:R-:W-:-:S04]  /*1ba0*/  LEA.HI.X R21, R21, RZ, RZ, 0x16, P3 ;  /* 0x000000ff15157211 */ /* 0x000fc800018fb4ff */
[--C-:B------:R-:W-:Y:S02]  /*1bb0*/  SHF.R.U64 R18, R18, 0x1, R21.reuse ;  /* 0x0000000112127819 */ /* 0x100fe40000001215 */
[----:B------:R-:W-:Y:S02]  /*1bc0*/  SHF.R.U32.HI R22, RZ, 0x1, R21 ;  /* 0x00000001ff167819 */ /* 0x000fe40000011615 */
[----:B------:R-:W-:-:S04]  /*1bd0*/  IADD3 R18, P3, P4, RZ, RZ, R18 ;  /* 0x000000ffff127210 */ /* 0x000fc80007c7e012 */
[----:B------:R-:W-:-:S04]  /*1be0*/  IADD3.X R17, PT, PT, R17, 0x3fe00000, R22, P3, P4 ;  /* 0x3fe0000011117810 */ /* 0x000fc80001fe8416 */
[----:B------:R-:W-:-:S07]  /*1bf0*/  LOP3.LUT R19, R17, R20, RZ, 0xfc, !PT ;  /* 0x0000001411137212 */ /* 0x000fce00078efcff */
.L_x_14:
[----:B------:R-:W-:-:S04]  /*1c00*/  IMAD.MOV.U32 R37, RZ, RZ, 0x0 ;  /* 0x00000000ff257424 */ /* 0x000fc800078e00ff */
[----:B------:R-:W-:Y:S05]  /*1c10*/  RET.REL.NODEC R36 `(_Z3FFTP7ComplexS0_) ;  /* 0xffffffe024f87950 */ /* 0x000fea0003c3ffff */
.L_x_21:
[----:B------:R-:W-:-:S00]  /*1c20*/  BRA `(.L_x_21) ;  /* 0xfffffffc00fc7947 */ /* 0x000fc0000383ffff */
[----:B------:R-:W-:-:S00]  /*1c30*/  NOP ;  /* 0x0000000000007918 */ /* 0x000fc00000000000 */
        /* <DEDUP_REMOVED lines=12> */
.L_x_22:


//--------------------- .nv.global.init           --------------------------
	.section	.nv.global.init,"aw",@progbits
	.align	16
.nv.global.init:
	.type		__cudart_sin_cos_coeffs,@object
	.size		__cudart_sin_cos_coeffs,(__cudart_i2opi_d - __cudart_sin_cos_coeffs)
__cudart_sin_cos_coeffs:
        /*0000*/ 	.byte	0x46, 0xd2, 0xb0, 0x2c, 0xf1, 0xe5, 0x5a, 0xbe, 0x92, 0xe3, 0xac, 0x69, 0xe3, 0x1d, 0xc7, 0x3e
        /*0010*/ 	.byte	0xa1, 0x62, 0xdb, 0x19, 0xa0, 0x01, 0x2a, 0xbf, 0x18, 0x08, 0x11, 0x11, 0x11, 0x11, 0x81, 0x3f
        /*0020*/ 	.byte	0x54, 0x55, 0x55, 0x55, 0x55, 0x55, 0xc5, 0xbf, 0x00, 0x00, 0x00, 0x00, 0x00, 0x00, 0x00, 0x00
        /*0030*/ 	.byte	0x00, 0x00, 0x00, 0x00, 0x00, 0x00, 0x00, 0x00, 0x64, 0x81, 0xfd, 0x20, 0x83, 0xff, 0xa8, 0xbd
        /*0040*/ 	.byte	0x28, 0x85, 0xef, 0xc1, 0xa7, 0xee, 0x21, 0x3e, 0xd9, 0xe6, 0x06, 0x8e, 0x4f, 0x7e, 0x92, 0xbe
        /*0050*/ 	.byte	0xe9, 0xbc, 0xdd, 0x19, 0xa0, 0x01, 0xfa, 0x3e, 0x47, 0x5d, 0xc1, 0x16, 0x6c, 0xc1, 0x56, 0xbf
        /*0060*/ 	.byte	0x51, 0x55, 0x55, 0x55, 0x55, 0x55, 0xa5, 0x3f, 0x00, 0x00, 0x00, 0x00, 0x00, 0x00, 0xe0, 0xbf
        /*0070*/ 	.byte	0x00, 0x00, 0x00, 0x00, 0x00, 0x00, 0xf0, 0x3f, 0x00, 0x00, 0x00, 0x00, 0x00, 0x00, 0x00, 0x00
	.type		__cudart_i2opi_d,@object
	.size		__cudart_i2opi_d,(.L_0 - __cudart_i2opi_d)
__cudart_i2opi_d:
        /* <DEDUP_REMOVED lines=9> */
.L_0:


//--------------------- .nv.shared.reserved.0     --------------------------
	.section	.nv.shared.reserved.0,"aw",@nobits
	.weak		__nv_reservedSMEM_offset_0_alias
	.size		__nv_reservedSMEM_offset_0_alias, 0, 64
	.other		__nv_reservedSMEM_offset_0_alias,@"STO_CUDA_RESERVED_SHARED STV_DEFAULT"
__nv_reservedSMEM_offset_0_alias:
	.zero		0
	.zero		64


//--------------------- .nv.constant0._Z3FFTP7ComplexS0_ --------------------------
	.section	.nv.constant0._Z3FFTP7ComplexS0_,"a",@progbits
	.sectionflags	@""
	.align	4
.nv.constant0._Z3FFTP7ComplexS0_:
	.zero		912


//--------------------- SYMBOLS --------------------------

	.type		.nv.reservedSmem.offset0,@object
	.size		.nv.reservedSmem.offset0,0x4
